//
// Generated by NVIDIA NVVM Compiler
//
// Compiler Build ID: CL-36424714
// Cuda compilation tools, release 13.0, V13.0.88
// Based on NVVM 20.0.0
//

.version 9.0
.target sm_100
.address_size 64

	// .globl	_Z31matrixMulKernel_1thread1elementiiiPKfS0_Pf

.visible .entry _Z31matrixMulKernel_1thread1elementiiiPKfS0_Pf(
	.param .u32 _Z31matrixMulKernel_1thread1elementiiiPKfS0_Pf_param_0,
	.param .u32 _Z31matrixMulKernel_1thread1elementiiiPKfS0_Pf_param_1,
	.param .u32 _Z31matrixMulKernel_1thread1elementiiiPKfS0_Pf_param_2,
	.param .u64 .ptr .align 1 _Z31matrixMulKernel_1thread1elementiiiPKfS0_Pf_param_3,
	.param .u64 .ptr .align 1 _Z31matrixMulKernel_1thread1elementiiiPKfS0_Pf_param_4,
	.param .u64 .ptr .align 1 _Z31matrixMulKernel_1thread1elementiiiPKfS0_Pf_param_5
)
{
	.reg .pred 	%p<13>;
	.reg .b32 	%r<92>;
	.reg .b32 	%f<68>;
	.reg .b64 	%rd<69>;

	ld.param.u32 	%r46, [_Z31matrixMulKernel_1thread1elementiiiPKfS0_Pf_param_0];
	ld.param.u32 	%r44, [_Z31matrixMulKernel_1thread1elementiiiPKfS0_Pf_param_1];
	ld.param.u32 	%r45, [_Z31matrixMulKernel_1thread1elementiiiPKfS0_Pf_param_2];
	ld.param.u64 	%rd4, [_Z31matrixMulKernel_1thread1elementiiiPKfS0_Pf_param_3];
	ld.param.u64 	%rd5, [_Z31matrixMulKernel_1thread1elementiiiPKfS0_Pf_param_4];
	ld.param.u64 	%rd3, [_Z31matrixMulKernel_1thread1elementiiiPKfS0_Pf_param_5];
	cvta.to.global.u64 	%rd1, %rd5;
	cvta.to.global.u64 	%rd2, %rd4;
	mov.u32 	%r47, %ctaid.y;
	mov.u32 	%r48, %ntid.y;
	mov.u32 	%r49, %tid.y;
	mad.lo.s32 	%r1, %r47, %r48, %r49;
	mov.u32 	%r50, %ctaid.x;
	mov.u32 	%r51, %ntid.x;
	mul.lo.s32 	%r2, %r50, %r51;
	mov.u32 	%r3, %tid.x;
	add.s32 	%r4, %r2, %r3;
	setp.ge.u32 	%p1, %r1, %r46;
	setp.ge.u32 	%p2, %r4, %r45;
	or.pred  	%p3, %p1, %p2;
	@%p3 bra 	$L__BB0_14;
	setp.eq.s32 	%p4, %r44, 0;
	mov.f32 	%f67, 0f00000000;
	@%p4 bra 	$L__BB0_13;
	mul.lo.s32 	%r5, %r44, %r1;
	and.b32  	%r6, %r44, 7;
	setp.lt.u32 	%p5, %r44, 8;
	mov.f32 	%f67, 0f00000000;
	mov.b32 	%r90, 0;
	@%p5 bra 	$L__BB0_5;
	and.b32  	%r90, %r44, -8;
	neg.s32 	%r88, %r90;
	add.s32 	%r53, %r3, %r45;
	add.s32 	%r87, %r53, %r2;
	shl.b32 	%r10, %r45, 3;
	shl.b32 	%r54, %r45, 1;
	add.s32 	%r86, %r4, %r54;
	mad.lo.s32 	%r85, %r45, 3, %r4;
	shl.b32 	%r55, %r45, 2;
	add.s32 	%r84, %r4, %r55;
	mad.lo.s32 	%r83, %r45, 5, %r4;
	mad.lo.s32 	%r82, %r45, 6, %r4;
	mad.lo.s32 	%r81, %r45, 7, %r4;
	add.s32 	%r79, %r5, 3;
	mov.f32 	%f67, 0f00000000;
	mov.u32 	%r80, %r4;
$L__BB0_4:
	.pragma "nounroll";
	add.s32 	%r56, %r79, -3;
	mul.wide.u32 	%rd6, %r56, 4;
	add.s64 	%rd7, %rd2, %rd6;
	ld.global.f32 	%f17, [%rd7];
	mul.wide.u32 	%rd8, %r80, 4;
	add.s64 	%rd9, %rd1, %rd8;
	ld.global.f32 	%f18, [%rd9];
	fma.rn.f32 	%f19, %f17, %f18, %f67;
	add.s32 	%r57, %r79, -2;
	mul.wide.u32 	%rd10, %r57, 4;
	add.s64 	%rd11, %rd2, %rd10;
	ld.global.f32 	%f20, [%rd11];
	mul.wide.u32 	%rd12, %r87, 4;
	add.s64 	%rd13, %rd1, %rd12;
	ld.global.f32 	%f21, [%rd13];
	fma.rn.f32 	%f22, %f20, %f21, %f19;
	add.s32 	%r58, %r79, -1;
	mul.wide.u32 	%rd14, %r58, 4;
	add.s64 	%rd15, %rd2, %rd14;
	ld.global.f32 	%f23, [%rd15];
	mul.wide.u32 	%rd16, %r86, 4;
	add.s64 	%rd17, %rd1, %rd16;
	ld.global.f32 	%f24, [%rd17];
	fma.rn.f32 	%f25, %f23, %f24, %f22;
	add.s32 	%r59, %r79, 4;
	mul.wide.u32 	%rd18, %r79, 4;
	add.s64 	%rd19, %rd2, %rd18;
	ld.global.f32 	%f26, [%rd19];
	mul.wide.u32 	%rd20, %r85, 4;
	add.s64 	%rd21, %rd1, %rd20;
	ld.global.f32 	%f27, [%rd21];
	fma.rn.f32 	%f28, %f26, %f27, %f25;
	add.s32 	%r60, %r79, 1;
	mul.wide.u32 	%rd22, %r60, 4;
	add.s64 	%rd23, %rd2, %rd22;
	ld.global.f32 	%f29, [%rd23];
	mul.wide.u32 	%rd24, %r84, 4;
	add.s64 	%rd25, %rd1, %rd24;
	ld.global.f32 	%f30, [%rd25];
	fma.rn.f32 	%f31, %f29, %f30, %f28;
	add.s32 	%r61, %r79, 2;
	mul.wide.u32 	%rd26, %r61, 4;
	add.s64 	%rd27, %rd2, %rd26;
	ld.global.f32 	%f32, [%rd27];
	mul.wide.u32 	%rd28, %r83, 4;
	add.s64 	%rd29, %rd1, %rd28;
	ld.global.f32 	%f33, [%rd29];
	fma.rn.f32 	%f34, %f32, %f33, %f31;
	add.s32 	%r62, %r79, 3;
	mul.wide.u32 	%rd30, %r62, 4;
	add.s64 	%rd31, %rd2, %rd30;
	ld.global.f32 	%f35, [%rd31];
	mul.wide.u32 	%rd32, %r82, 4;
	add.s64 	%rd33, %rd1, %rd32;
	ld.global.f32 	%f36, [%rd33];
	fma.rn.f32 	%f37, %f35, %f36, %f34;
	mul.wide.u32 	%rd34, %r59, 4;
	add.s64 	%rd35, %rd2, %rd34;
	ld.global.f32 	%f38, [%rd35];
	mul.wide.u32 	%rd36, %r81, 4;
	add.s64 	%rd37, %rd1, %rd36;
	ld.global.f32 	%f39, [%rd37];
	fma.rn.f32 	%f67, %f38, %f39, %f37;
	add.s32 	%r88, %r88, 8;
	add.s32 	%r87, %r87, %r10;
	add.s32 	%r86, %r86, %r10;
	add.s32 	%r85, %r85, %r10;
	add.s32 	%r84, %r84, %r10;
	add.s32 	%r83, %r83, %r10;
	add.s32 	%r82, %r82, %r10;
	add.s32 	%r81, %r81, %r10;
	add.s32 	%r80, %r80, %r10;
	add.s32 	%r79, %r79, 8;
	setp.ne.s32 	%p6, %r88, 0;
	@%p6 bra 	$L__BB0_4;
$L__BB0_5:
	setp.eq.s32 	%p7, %r6, 0;
	@%p7 bra 	$L__BB0_13;
	and.b32  	%r39, %r44, 3;
	setp.lt.u32 	%p8, %r6, 4;
	@%p8 bra 	$L__BB0_8;
	add.s32 	%r63, %r90, %r5;
	mul.wide.u32 	%rd38, %r63, 4;
	add.s64 	%rd39, %rd2, %rd38;
	ld.global.f32 	%f41, [%rd39];
	mad.lo.s32 	%r64, %r90, %r45, %r4;
	mul.wide.u32 	%rd40, %r64, 4;
	add.s64 	%rd41, %rd1, %rd40;
	ld.global.f32 	%f42, [%rd41];
	fma.rn.f32 	%f43, %f41, %f42, %f67;
	add.s32 	%r65, %r63, 1;
	mul.wide.u32 	%rd42, %r65, 4;
	add.s64 	%rd43, %rd2, %rd42;
	ld.global.f32 	%f44, [%rd43];
	add.s32 	%r66, %r64, %r45;
	mul.wide.u32 	%rd44, %r66, 4;
	add.s64 	%rd45, %rd1, %rd44;
	ld.global.f32 	%f45, [%rd45];
	fma.rn.f32 	%f46, %f44, %f45, %f43;
	add.s32 	%r67, %r63, 2;
	mul.wide.u32 	%rd46, %r67, 4;
	add.s64 	%rd47, %rd2, %rd46;
	ld.global.f32 	%f47, [%rd47];
	add.s32 	%r68, %r66, %r45;
	mul.wide.u32 	%rd48, %r68, 4;
	add.s64 	%rd49, %rd1, %rd48;
	ld.global.f32 	%f48, [%rd49];
	fma.rn.f32 	%f49, %f47, %f48, %f46;
	add.s32 	%r69, %r63, 3;
	mul.wide.u32 	%rd50, %r69, 4;
	add.s64 	%rd51, %rd2, %rd50;
	ld.global.f32 	%f50, [%rd51];
	add.s32 	%r70, %r68, %r45;
	mul.wide.u32 	%rd52, %r70, 4;
	add.s64 	%rd53, %rd1, %rd52;
	ld.global.f32 	%f51, [%rd53];
	fma.rn.f32 	%f67, %f50, %f51, %f49;
	add.s32 	%r90, %r90, 4;
$L__BB0_8:
	setp.eq.s32 	%p9, %r39, 0;
	@%p9 bra 	$L__BB0_13;
	setp.eq.s32 	%p10, %r39, 1;
	@%p10 bra 	$L__BB0_11;
	add.s32 	%r71, %r90, %r5;
	mul.wide.u32 	%rd54, %r71, 4;
	add.s64 	%rd55, %rd2, %rd54;
	ld.global.f32 	%f53, [%rd55];
	mad.lo.s32 	%r72, %r90, %r45, %r4;
	mul.wide.u32 	%rd56, %r72, 4;
	add.s64 	%rd57, %rd1, %rd56;
	ld.global.f32 	%f54, [%rd57];
	fma.rn.f32 	%f55, %f53, %f54, %f67;
	add.s32 	%r73, %r71, 1;
	mul.wide.u32 	%rd58, %r73, 4;
	add.s64 	%rd59, %rd2, %rd58;
	ld.global.f32 	%f56, [%rd59];
	add.s32 	%r74, %r72, %r45;
	mul.wide.u32 	%rd60, %r74, 4;
	add.s64 	%rd61, %rd1, %rd60;
	ld.global.f32 	%f57, [%rd61];
	fma.rn.f32 	%f67, %f56, %f57, %f55;
	add.s32 	%r90, %r90, 2;
$L__BB0_11:
	and.b32  	%r75, %r44, 1;
	setp.eq.b32 	%p11, %r75, 1;
	not.pred 	%p12, %p11;
	@%p12 bra 	$L__BB0_13;
	add.s32 	%r76, %r90, %r5;
	mul.wide.u32 	%rd62, %r76, 4;
	add.s64 	%rd63, %rd2, %rd62;
	ld.global.f32 	%f58, [%rd63];
	mad.lo.s32 	%r77, %r90, %r45, %r4;
	mul.wide.u32 	%rd64, %r77, 4;
	add.s64 	%rd65, %rd1, %rd64;
	ld.global.f32 	%f59, [%rd65];
	fma.rn.f32 	%f67, %f58, %f59, %f67;
$L__BB0_13:
	mad.lo.s32 	%r78, %r45, %r1, %r4;
	cvta.to.global.u64 	%rd66, %rd3;
	mul.wide.u32 	%rd67, %r78, 4;
	add.s64 	%rd68, %rd66, %rd67;
	st.global.f32 	[%rd68], %f67;
$L__BB0_14:
	ret;

}
	// .globl	_Z27matrixMulKernel_1thread1rowiiiPKfS0_Pf
.visible .entry _Z27matrixMulKernel_1thread1rowiiiPKfS0_Pf(
	.param .u32 _Z27matrixMulKernel_1thread1rowiiiPKfS0_Pf_param_0,
	.param .u32 _Z27matrixMulKernel_1thread1rowiiiPKfS0_Pf_param_1,
	.param .u32 _Z27matrixMulKernel_1thread1rowiiiPKfS0_Pf_param_2,
	.param .u64 .ptr .align 1 _Z27matrixMulKernel_1thread1rowiiiPKfS0_Pf_param_3,
	.param .u64 .ptr .align 1 _Z27matrixMulKernel_1thread1rowiiiPKfS0_Pf_param_4,
	.param .u64 .ptr .align 1 _Z27matrixMulKernel_1thread1rowiiiPKfS0_Pf_param_5
)
{
	.reg .pred 	%p<21>;
	.reg .b32 	%r<136>;
	.reg .b32 	%f<67>;
	.reg .b64 	%rd<99>;

	ld.param.u32 	%r67, [_Z27matrixMulKernel_1thread1rowiiiPKfS0_Pf_param_0];
	ld.param.u32 	%r65, [_Z27matrixMulKernel_1thread1rowiiiPKfS0_Pf_param_1];
	ld.param.u32 	%r66, [_Z27matrixMulKernel_1thread1rowiiiPKfS0_Pf_param_2];
	ld.param.u64 	%rd4, [_Z27matrixMulKernel_1thread1rowiiiPKfS0_Pf_param_3];
	ld.param.u64 	%rd5, [_Z27matrixMulKernel_1thread1rowiiiPKfS0_Pf_param_4];
	ld.param.u64 	%rd6, [_Z27matrixMulKernel_1thread1rowiiiPKfS0_Pf_param_5];
	cvta.to.global.u64 	%rd1, %rd5;
	cvta.to.global.u64 	%rd2, %rd4;
	cvta.to.global.u64 	%rd3, %rd6;
	mov.u32 	%r68, %ctaid.y;
	mov.u32 	%r69, %ntid.y;
	mov.u32 	%r70, %tid.y;
	mad.lo.s32 	%r1, %r68, %r69, %r70;
	setp.ge.u32 	%p1, %r1, %r67;
	setp.eq.s32 	%p2, %r66, 0;
	or.pred  	%p3, %p1, %p2;
	@%p3 bra 	$L__BB1_26;
	setp.ne.s32 	%p4, %r65, 0;
	mul.lo.s32 	%r2, %r65, %r1;
	mul.lo.s32 	%r3, %r66, %r1;
	@%p4 bra 	$L__BB1_13;
	add.s32 	%r97, %r66, -1;
	and.b32  	%r4, %r66, 7;
	setp.lt.u32 	%p13, %r97, 7;
	mov.b32 	%r120, 0;
	@%p13 bra 	$L__BB1_5;
	and.b32  	%r120, %r66, -8;
	neg.s32 	%r118, %r120;
	add.s32 	%r117, %r3, 3;
$L__BB1_4:
	.pragma "nounroll";
	add.s32 	%r98, %r117, -3;
	mul.wide.u32 	%rd69, %r98, 4;
	add.s64 	%rd70, %rd3, %rd69;
	mov.b32 	%r99, 0;
	st.global.u32 	[%rd70], %r99;
	add.s32 	%r100, %r117, -2;
	mul.wide.u32 	%rd71, %r100, 4;
	add.s64 	%rd72, %rd3, %rd71;
	st.global.u32 	[%rd72], %r99;
	add.s32 	%r101, %r117, -1;
	mul.wide.u32 	%rd73, %r101, 4;
	add.s64 	%rd74, %rd3, %rd73;
	st.global.u32 	[%rd74], %r99;
	add.s32 	%r102, %r117, 4;
	mul.wide.u32 	%rd75, %r117, 4;
	add.s64 	%rd76, %rd3, %rd75;
	st.global.u32 	[%rd76], %r99;
	add.s32 	%r103, %r117, 1;
	mul.wide.u32 	%rd77, %r103, 4;
	add.s64 	%rd78, %rd3, %rd77;
	st.global.u32 	[%rd78], %r99;
	add.s32 	%r104, %r117, 2;
	mul.wide.u32 	%rd79, %r104, 4;
	add.s64 	%rd80, %rd3, %rd79;
	st.global.u32 	[%rd80], %r99;
	add.s32 	%r105, %r117, 3;
	mul.wide.u32 	%rd81, %r105, 4;
	add.s64 	%rd82, %rd3, %rd81;
	st.global.u32 	[%rd82], %r99;
	mul.wide.u32 	%rd83, %r102, 4;
	add.s64 	%rd84, %rd3, %rd83;
	st.global.u32 	[%rd84], %r99;
	add.s32 	%r118, %r118, 8;
	add.s32 	%r117, %r117, 8;
	setp.ne.s32 	%p14, %r118, 0;
	@%p14 bra 	$L__BB1_4;
$L__BB1_5:
	setp.eq.s32 	%p15, %r4, 0;
	@%p15 bra 	$L__BB1_26;
	and.b32  	%r13, %r66, 3;
	setp.lt.u32 	%p16, %r4, 4;
	@%p16 bra 	$L__BB1_8;
	add.s32 	%r106, %r120, %r3;
	mul.wide.u32 	%rd85, %r106, 4;
	add.s64 	%rd86, %rd3, %rd85;
	mov.b32 	%r107, 0;
	st.global.u32 	[%rd86], %r107;
	add.s32 	%r108, %r106, 1;
	mul.wide.u32 	%rd87, %r108, 4;
	add.s64 	%rd88, %rd3, %rd87;
	st.global.u32 	[%rd88], %r107;
	add.s32 	%r109, %r106, 2;
	mul.wide.u32 	%rd89, %r109, 4;
	add.s64 	%rd90, %rd3, %rd89;
	st.global.u32 	[%rd90], %r107;
	add.s32 	%r110, %r106, 3;
	mul.wide.u32 	%rd91, %r110, 4;
	add.s64 	%rd92, %rd3, %rd91;
	st.global.u32 	[%rd92], %r107;
	add.s32 	%r120, %r120, 4;
$L__BB1_8:
	setp.eq.s32 	%p17, %r13, 0;
	@%p17 bra 	$L__BB1_26;
	setp.eq.s32 	%p18, %r13, 1;
	@%p18 bra 	$L__BB1_11;
	add.s32 	%r111, %r120, %r3;
	mul.wide.u32 	%rd93, %r111, 4;
	add.s64 	%rd94, %rd3, %rd93;
	mov.b32 	%r112, 0;
	st.global.u32 	[%rd94], %r112;
	add.s32 	%r113, %r111, 1;
	mul.wide.u32 	%rd95, %r113, 4;
	add.s64 	%rd96, %rd3, %rd95;
	st.global.u32 	[%rd96], %r112;
	add.s32 	%r120, %r120, 2;
$L__BB1_11:
	and.b32  	%r114, %r66, 1;
	setp.eq.b32 	%p19, %r114, 1;
	not.pred 	%p20, %p19;
	@%p20 bra 	$L__BB1_26;
	add.s32 	%r115, %r120, %r3;
	mul.wide.u32 	%rd97, %r115, 4;
	add.s64 	%rd98, %rd3, %rd97;
	mov.b32 	%r116, 0;
	st.global.u32 	[%rd98], %r116;
	bra.uni 	$L__BB1_26;
$L__BB1_13:
	and.b32  	%r18, %r65, 7;
	and.b32  	%r19, %r65, 3;
	and.b32  	%r20, %r65, -8;
	and.b32  	%r21, %r65, 1;
	neg.s32 	%r22, %r20;
	shl.b32 	%r23, %r66, 3;
	shl.b32 	%r24, %r66, 1;
	mul.lo.s32 	%r25, %r66, 3;
	shl.b32 	%r26, %r66, 2;
	mul.lo.s32 	%r27, %r66, 5;
	mul.lo.s32 	%r28, %r66, 6;
	mul.lo.s32 	%r29, %r66, 7;
	mov.b32 	%r122, 0;
$L__BB1_14:
	setp.lt.u32 	%p5, %r65, 8;
	mov.f32 	%f66, 0f00000000;
	mov.b32 	%r134, 0;
	@%p5 bra 	$L__BB1_17;
	add.s32 	%r123, %r2, 3;
	add.s32 	%r131, %r66, %r122;
	add.s32 	%r130, %r24, %r122;
	add.s32 	%r129, %r25, %r122;
	add.s32 	%r128, %r26, %r122;
	add.s32 	%r127, %r27, %r122;
	add.s32 	%r126, %r28, %r122;
	add.s32 	%r125, %r29, %r122;
	mov.f32 	%f66, 0f00000000;
	mov.u32 	%r124, %r122;
	mov.u32 	%r132, %r22;
$L__BB1_16:
	.pragma "nounroll";
	add.s32 	%r73, %r123, -3;
	mul.wide.u32 	%rd7, %r73, 4;
	add.s64 	%rd8, %rd2, %rd7;
	ld.global.f32 	%f16, [%rd8];
	mul.wide.u32 	%rd9, %r124, 4;
	add.s64 	%rd10, %rd1, %rd9;
	ld.global.f32 	%f17, [%rd10];
	fma.rn.f32 	%f18, %f16, %f17, %f66;
	add.s32 	%r74, %r123, -2;
	mul.wide.u32 	%rd11, %r74, 4;
	add.s64 	%rd12, %rd2, %rd11;
	ld.global.f32 	%f19, [%rd12];
	mul.wide.u32 	%rd13, %r131, 4;
	add.s64 	%rd14, %rd1, %rd13;
	ld.global.f32 	%f20, [%rd14];
	fma.rn.f32 	%f21, %f19, %f20, %f18;
	add.s32 	%r75, %r123, -1;
	mul.wide.u32 	%rd15, %r75, 4;
	add.s64 	%rd16, %rd2, %rd15;
	ld.global.f32 	%f22, [%rd16];
	mul.wide.u32 	%rd17, %r130, 4;
	add.s64 	%rd18, %rd1, %rd17;
	ld.global.f32 	%f23, [%rd18];
	fma.rn.f32 	%f24, %f22, %f23, %f21;
	add.s32 	%r76, %r123, 4;
	mul.wide.u32 	%rd19, %r123, 4;
	add.s64 	%rd20, %rd2, %rd19;
	ld.global.f32 	%f25, [%rd20];
	mul.wide.u32 	%rd21, %r129, 4;
	add.s64 	%rd22, %rd1, %rd21;
	ld.global.f32 	%f26, [%rd22];
	fma.rn.f32 	%f27, %f25, %f26, %f24;
	add.s32 	%r77, %r123, 1;
	mul.wide.u32 	%rd23, %r77, 4;
	add.s64 	%rd24, %rd2, %rd23;
	ld.global.f32 	%f28, [%rd24];
	mul.wide.u32 	%rd25, %r128, 4;
	add.s64 	%rd26, %rd1, %rd25;
	ld.global.f32 	%f29, [%rd26];
	fma.rn.f32 	%f30, %f28, %f29, %f27;
	add.s32 	%r78, %r123, 2;
	mul.wide.u32 	%rd27, %r78, 4;
	add.s64 	%rd28, %rd2, %rd27;
	ld.global.f32 	%f31, [%rd28];
	mul.wide.u32 	%rd29, %r127, 4;
	add.s64 	%rd30, %rd1, %rd29;
	ld.global.f32 	%f32, [%rd30];
	fma.rn.f32 	%f33, %f31, %f32, %f30;
	add.s32 	%r79, %r123, 3;
	mul.wide.u32 	%rd31, %r79, 4;
	add.s64 	%rd32, %rd2, %rd31;
	ld.global.f32 	%f34, [%rd32];
	mul.wide.u32 	%rd33, %r126, 4;
	add.s64 	%rd34, %rd1, %rd33;
	ld.global.f32 	%f35, [%rd34];
	fma.rn.f32 	%f36, %f34, %f35, %f33;
	mul.wide.u32 	%rd35, %r76, 4;
	add.s64 	%rd36, %rd2, %rd35;
	ld.global.f32 	%f37, [%rd36];
	mul.wide.u32 	%rd37, %r125, 4;
	add.s64 	%rd38, %rd1, %rd37;
	ld.global.f32 	%f38, [%rd38];
	fma.rn.f32 	%f66, %f37, %f38, %f36;
	add.s32 	%r132, %r132, 8;
	add.s32 	%r131, %r131, %r23;
	add.s32 	%r130, %r130, %r23;
	add.s32 	%r129, %r129, %r23;
	add.s32 	%r128, %r128, %r23;
	add.s32 	%r127, %r127, %r23;
	add.s32 	%r126, %r126, %r23;
	add.s32 	%r125, %r125, %r23;
	add.s32 	%r124, %r124, %r23;
	add.s32 	%r123, %r123, 8;
	setp.ne.s32 	%p6, %r132, 0;
	mov.u32 	%r134, %r20;
	@%p6 bra 	$L__BB1_16;
$L__BB1_17:
	setp.eq.s32 	%p7, %r18, 0;
	@%p7 bra 	$L__BB1_25;
	add.s32 	%r80, %r18, -1;
	setp.lt.u32 	%p8, %r80, 3;
	@%p8 bra 	$L__BB1_20;
	add.s32 	%r81, %r134, %r2;
	mul.wide.u32 	%rd39, %r81, 4;
	add.s64 	%rd40, %rd2, %rd39;
	ld.global.f32 	%f40, [%rd40];
	mad.lo.s32 	%r82, %r134, %r66, %r122;
	mul.wide.u32 	%rd41, %r82, 4;
	add.s64 	%rd42, %rd1, %rd41;
	ld.global.f32 	%f41, [%rd42];
	fma.rn.f32 	%f42, %f40, %f41, %f66;
	add.s32 	%r83, %r81, 1;
	mul.wide.u32 	%rd43, %r83, 4;
	add.s64 	%rd44, %rd2, %rd43;
	ld.global.f32 	%f43, [%rd44];
	add.s32 	%r84, %r82, %r66;
	mul.wide.u32 	%rd45, %r84, 4;
	add.s64 	%rd46, %rd1, %rd45;
	ld.global.f32 	%f44, [%rd46];
	fma.rn.f32 	%f45, %f43, %f44, %f42;
	add.s32 	%r85, %r81, 2;
	mul.wide.u32 	%rd47, %r85, 4;
	add.s64 	%rd48, %rd2, %rd47;
	ld.global.f32 	%f46, [%rd48];
	add.s32 	%r86, %r84, %r66;
	mul.wide.u32 	%rd49, %r86, 4;
	add.s64 	%rd50, %rd1, %rd49;
	ld.global.f32 	%f47, [%rd50];
	fma.rn.f32 	%f48, %f46, %f47, %f45;
	add.s32 	%r87, %r81, 3;
	mul.wide.u32 	%rd51, %r87, 4;
	add.s64 	%rd52, %rd2, %rd51;
	ld.global.f32 	%f49, [%rd52];
	add.s32 	%r88, %r86, %r66;
	mul.wide.u32 	%rd53, %r88, 4;
	add.s64 	%rd54, %rd1, %rd53;
	ld.global.f32 	%f50, [%rd54];
	fma.rn.f32 	%f66, %f49, %f50, %f48;
	add.s32 	%r134, %r134, 4;
$L__BB1_20:
	setp.eq.s32 	%p9, %r19, 0;
	@%p9 bra 	$L__BB1_25;
	setp.eq.s32 	%p10, %r19, 1;
	@%p10 bra 	$L__BB1_23;
	add.s32 	%r89, %r134, %r2;
	mul.wide.u32 	%rd55, %r89, 4;
	add.s64 	%rd56, %rd2, %rd55;
	ld.global.f32 	%f52, [%rd56];
	mad.lo.s32 	%r90, %r134, %r66, %r122;
	mul.wide.u32 	%rd57, %r90, 4;
	add.s64 	%rd58, %rd1, %rd57;
	ld.global.f32 	%f53, [%rd58];
	fma.rn.f32 	%f54, %f52, %f53, %f66;
	add.s32 	%r91, %r89, 1;
	mul.wide.u32 	%rd59, %r91, 4;
	add.s64 	%rd60, %rd2, %rd59;
	ld.global.f32 	%f55, [%rd60];
	add.s32 	%r92, %r90, %r66;
	mul.wide.u32 	%rd61, %r92, 4;
	add.s64 	%rd62, %rd1, %rd61;
	ld.global.f32 	%f56, [%rd62];
	fma.rn.f32 	%f66, %f55, %f56, %f54;
	add.s32 	%r134, %r134, 2;
$L__BB1_23:
	setp.eq.s32 	%p11, %r21, 0;
	@%p11 bra 	$L__BB1_25;
	add.s32 	%r93, %r134, %r2;
	mul.wide.u32 	%rd63, %r93, 4;
	add.s64 	%rd64, %rd2, %rd63;
	ld.global.f32 	%f57, [%rd64];
	mad.lo.s32 	%r94, %r134, %r66, %r122;
	mul.wide.u32 	%rd65, %r94, 4;
	add.s64 	%rd66, %rd1, %rd65;
	ld.global.f32 	%f58, [%rd66];
	fma.rn.f32 	%f66, %f57, %f58, %f66;
$L__BB1_25:
	add.s32 	%r95, %r122, %r3;
	mul.wide.u32 	%rd67, %r95, 4;
	add.s64 	%rd68, %rd3, %rd67;
	st.global.f32 	[%rd68], %f66;
	add.s32 	%r122, %r122, 1;
	setp.ne.s32 	%p12, %r122, %r66;
	@%p12 bra 	$L__BB1_14;
$L__BB1_26:
	ret;

}
	// .globl	_Z27matrixMulKernel_1thread1coliiiPKfS0_Pf
.visible .entry _Z27matrixMulKernel_1thread1coliiiPKfS0_Pf(
	.param .u32 _Z27matrixMulKernel_1thread1coliiiPKfS0_Pf_param_0,
	.param .u32 _Z27matrixMulKernel_1thread1coliiiPKfS0_Pf_param_1,
	.param .u32 _Z27matrixMulKernel_1thread1coliiiPKfS0_Pf_param_2,
	.param .u64 .ptr .align 1 _Z27matrixMulKernel_1thread1coliiiPKfS0_Pf_param_3,
	.param .u64 .ptr .align 1 _Z27matrixMulKernel_1thread1coliiiPKfS0_Pf_param_4,
	.param .u64 .ptr .align 1 _Z27matrixMulKernel_1thread1coliiiPKfS0_Pf_param_5
)
{
	.reg .pred 	%p<22>;
	.reg .b32 	%r<157>;
	.reg .b32 	%f<67>;
	.reg .b64 	%rd<99>;

	ld.param.u32 	%r79, [_Z27matrixMulKernel_1thread1coliiiPKfS0_Pf_param_0];
	ld.param.u32 	%r80, [_Z27matrixMulKernel_1thread1coliiiPKfS0_Pf_param_1];
	ld.param.u32 	%r81, [_Z27matrixMulKernel_1thread1coliiiPKfS0_Pf_param_2];
	ld.param.u64 	%rd4, [_Z27matrixMulKernel_1thread1coliiiPKfS0_Pf_param_3];
	ld.param.u64 	%rd5, [_Z27matrixMulKernel_1thread1coliiiPKfS0_Pf_param_4];
	ld.param.u64 	%rd6, [_Z27matrixMulKernel_1thread1coliiiPKfS0_Pf_param_5];
	cvta.to.global.u64 	%rd1, %rd5;
	cvta.to.global.u64 	%rd2, %rd4;
	cvta.to.global.u64 	%rd3, %rd6;
	mov.u32 	%r82, %ctaid.x;
	mov.u32 	%r83, %ntid.x;
	mul.lo.s32 	%r1, %r82, %r83;
	mov.u32 	%r2, %tid.x;
	add.s32 	%r3, %r1, %r2;
	setp.ge.u32 	%p1, %r3, %r81;
	setp.eq.s32 	%p2, %r79, 0;
	or.pred  	%p3, %p1, %p2;
	@%p3 bra 	$L__BB2_26;
	setp.ne.s32 	%p4, %r80, 0;
	@%p4 bra 	$L__BB2_13;
	add.s32 	%r115, %r79, -1;
	and.b32  	%r4, %r79, 7;
	setp.lt.u32 	%p14, %r115, 7;
	mov.b32 	%r141, 0;
	@%p14 bra 	$L__BB2_5;
	and.b32  	%r141, %r79, -8;
	neg.s32 	%r139, %r141;
	add.s32 	%r116, %r2, %r81;
	add.s32 	%r138, %r116, %r1;
	shl.b32 	%r8, %r81, 3;
	shl.b32 	%r117, %r81, 1;
	add.s32 	%r137, %r3, %r117;
	mad.lo.s32 	%r136, %r81, 3, %r3;
	shl.b32 	%r118, %r81, 2;
	add.s32 	%r135, %r3, %r118;
	mad.lo.s32 	%r134, %r81, 5, %r3;
	mad.lo.s32 	%r133, %r81, 6, %r3;
	mad.lo.s32 	%r132, %r81, 7, %r3;
	mov.u32 	%r131, %r3;
$L__BB2_4:
	.pragma "nounroll";
	mul.wide.u32 	%rd69, %r131, 4;
	add.s64 	%rd70, %rd3, %rd69;
	mov.b32 	%r119, 0;
	st.global.u32 	[%rd70], %r119;
	mul.wide.u32 	%rd71, %r138, 4;
	add.s64 	%rd72, %rd3, %rd71;
	st.global.u32 	[%rd72], %r119;
	mul.wide.u32 	%rd73, %r137, 4;
	add.s64 	%rd74, %rd3, %rd73;
	st.global.u32 	[%rd74], %r119;
	mul.wide.u32 	%rd75, %r136, 4;
	add.s64 	%rd76, %rd3, %rd75;
	st.global.u32 	[%rd76], %r119;
	mul.wide.u32 	%rd77, %r135, 4;
	add.s64 	%rd78, %rd3, %rd77;
	st.global.u32 	[%rd78], %r119;
	mul.wide.u32 	%rd79, %r134, 4;
	add.s64 	%rd80, %rd3, %rd79;
	st.global.u32 	[%rd80], %r119;
	mul.wide.u32 	%rd81, %r133, 4;
	add.s64 	%rd82, %rd3, %rd81;
	st.global.u32 	[%rd82], %r119;
	mul.wide.u32 	%rd83, %r132, 4;
	add.s64 	%rd84, %rd3, %rd83;
	st.global.u32 	[%rd84], %r119;
	add.s32 	%r139, %r139, 8;
	add.s32 	%r138, %r138, %r8;
	add.s32 	%r137, %r137, %r8;
	add.s32 	%r136, %r136, %r8;
	add.s32 	%r135, %r135, %r8;
	add.s32 	%r134, %r134, %r8;
	add.s32 	%r133, %r133, %r8;
	add.s32 	%r132, %r132, %r8;
	add.s32 	%r131, %r131, %r8;
	setp.ne.s32 	%p15, %r139, 0;
	@%p15 bra 	$L__BB2_4;
$L__BB2_5:
	setp.eq.s32 	%p16, %r4, 0;
	@%p16 bra 	$L__BB2_26;
	and.b32  	%r34, %r79, 3;
	setp.lt.u32 	%p17, %r4, 4;
	@%p17 bra 	$L__BB2_8;
	mad.lo.s32 	%r120, %r141, %r81, %r3;
	mul.wide.u32 	%rd85, %r120, 4;
	add.s64 	%rd86, %rd3, %rd85;
	mov.b32 	%r121, 0;
	st.global.u32 	[%rd86], %r121;
	add.s32 	%r122, %r120, %r81;
	mul.wide.u32 	%rd87, %r122, 4;
	add.s64 	%rd88, %rd3, %rd87;
	st.global.u32 	[%rd88], %r121;
	add.s32 	%r123, %r122, %r81;
	mul.wide.u32 	%rd89, %r123, 4;
	add.s64 	%rd90, %rd3, %rd89;
	st.global.u32 	[%rd90], %r121;
	add.s32 	%r124, %r123, %r81;
	mul.wide.u32 	%rd91, %r124, 4;
	add.s64 	%rd92, %rd3, %rd91;
	st.global.u32 	[%rd92], %r121;
	add.s32 	%r141, %r141, 4;
$L__BB2_8:
	setp.eq.s32 	%p18, %r34, 0;
	@%p18 bra 	$L__BB2_26;
	setp.eq.s32 	%p19, %r34, 1;
	@%p19 bra 	$L__BB2_11;
	mad.lo.s32 	%r125, %r141, %r81, %r3;
	mul.wide.u32 	%rd93, %r125, 4;
	add.s64 	%rd94, %rd3, %rd93;
	mov.b32 	%r126, 0;
	st.global.u32 	[%rd94], %r126;
	add.s32 	%r127, %r125, %r81;
	mul.wide.u32 	%rd95, %r127, 4;
	add.s64 	%rd96, %rd3, %rd95;
	st.global.u32 	[%rd96], %r126;
	add.s32 	%r141, %r141, 2;
$L__BB2_11:
	and.b32  	%r128, %r79, 1;
	setp.eq.b32 	%p20, %r128, 1;
	not.pred 	%p21, %p20;
	@%p21 bra 	$L__BB2_26;
	mad.lo.s32 	%r129, %r141, %r81, %r3;
	mul.wide.u32 	%rd97, %r129, 4;
	add.s64 	%rd98, %rd3, %rd97;
	mov.b32 	%r130, 0;
	st.global.u32 	[%rd98], %r130;
	bra.uni 	$L__BB2_26;
$L__BB2_13:
	and.b32  	%r39, %r80, 7;
	and.b32  	%r40, %r80, -8;
	neg.s32 	%r41, %r40;
	add.s32 	%r85, %r2, %r81;
	add.s32 	%r42, %r85, %r1;
	shl.b32 	%r43, %r81, 3;
	shl.b32 	%r86, %r81, 1;
	add.s32 	%r44, %r3, %r86;
	mad.lo.s32 	%r45, %r81, 3, %r3;
	shl.b32 	%r87, %r81, 2;
	add.s32 	%r46, %r3, %r87;
	mad.lo.s32 	%r47, %r81, 5, %r3;
	mad.lo.s32 	%r48, %r81, 6, %r3;
	mad.lo.s32 	%r49, %r81, 7, %r3;
	mov.b32 	%r143, 0;
$L__BB2_14:
	setp.lt.u32 	%p5, %r80, 8;
	mul.lo.s32 	%r51, %r143, %r80;
	mov.f32 	%f66, 0f00000000;
	mov.b32 	%r155, 0;
	@%p5 bra 	$L__BB2_17;
	add.s32 	%r144, %r51, 3;
	mov.f32 	%f66, 0f00000000;
	mov.u32 	%r145, %r3;
	mov.u32 	%r146, %r49;
	mov.u32 	%r147, %r48;
	mov.u32 	%r148, %r47;
	mov.u32 	%r149, %r46;
	mov.u32 	%r150, %r45;
	mov.u32 	%r151, %r44;
	mov.u32 	%r152, %r42;
	mov.u32 	%r153, %r41;
$L__BB2_16:
	.pragma "nounroll";
	add.s32 	%r89, %r144, -3;
	mul.wide.u32 	%rd7, %r89, 4;
	add.s64 	%rd8, %rd2, %rd7;
	ld.global.f32 	%f16, [%rd8];
	mul.wide.u32 	%rd9, %r145, 4;
	add.s64 	%rd10, %rd1, %rd9;
	ld.global.f32 	%f17, [%rd10];
	fma.rn.f32 	%f18, %f16, %f17, %f66;
	add.s32 	%r90, %r144, -2;
	mul.wide.u32 	%rd11, %r90, 4;
	add.s64 	%rd12, %rd2, %rd11;
	ld.global.f32 	%f19, [%rd12];
	mul.wide.u32 	%rd13, %r152, 4;
	add.s64 	%rd14, %rd1, %rd13;
	ld.global.f32 	%f20, [%rd14];
	fma.rn.f32 	%f21, %f19, %f20, %f18;
	add.s32 	%r91, %r144, -1;
	mul.wide.u32 	%rd15, %r91, 4;
	add.s64 	%rd16, %rd2, %rd15;
	ld.global.f32 	%f22, [%rd16];
	mul.wide.u32 	%rd17, %r151, 4;
	add.s64 	%rd18, %rd1, %rd17;
	ld.global.f32 	%f23, [%rd18];
	fma.rn.f32 	%f24, %f22, %f23, %f21;
	add.s32 	%r92, %r144, 4;
	mul.wide.u32 	%rd19, %r144, 4;
	add.s64 	%rd20, %rd2, %rd19;
	ld.global.f32 	%f25, [%rd20];
	mul.wide.u32 	%rd21, %r150, 4;
	add.s64 	%rd22, %rd1, %rd21;
	ld.global.f32 	%f26, [%rd22];
	fma.rn.f32 	%f27, %f25, %f26, %f24;
	add.s32 	%r93, %r144, 1;
	mul.wide.u32 	%rd23, %r93, 4;
	add.s64 	%rd24, %rd2, %rd23;
	ld.global.f32 	%f28, [%rd24];
	mul.wide.u32 	%rd25, %r149, 4;
	add.s64 	%rd26, %rd1, %rd25;
	ld.global.f32 	%f29, [%rd26];
	fma.rn.f32 	%f30, %f28, %f29, %f27;
	add.s32 	%r94, %r144, 2;
	mul.wide.u32 	%rd27, %r94, 4;
	add.s64 	%rd28, %rd2, %rd27;
	ld.global.f32 	%f31, [%rd28];
	mul.wide.u32 	%rd29, %r148, 4;
	add.s64 	%rd30, %rd1, %rd29;
	ld.global.f32 	%f32, [%rd30];
	fma.rn.f32 	%f33, %f31, %f32, %f30;
	add.s32 	%r95, %r144, 3;
	mul.wide.u32 	%rd31, %r95, 4;
	add.s64 	%rd32, %rd2, %rd31;
	ld.global.f32 	%f34, [%rd32];
	mul.wide.u32 	%rd33, %r147, 4;
	add.s64 	%rd34, %rd1, %rd33;
	ld.global.f32 	%f35, [%rd34];
	fma.rn.f32 	%f36, %f34, %f35, %f33;
	mul.wide.u32 	%rd35, %r92, 4;
	add.s64 	%rd36, %rd2, %rd35;
	ld.global.f32 	%f37, [%rd36];
	mul.wide.u32 	%rd37, %r146, 4;
	add.s64 	%rd38, %rd1, %rd37;
	ld.global.f32 	%f38, [%rd38];
	fma.rn.f32 	%f66, %f37, %f38, %f36;
	add.s32 	%r153, %r153, 8;
	add.s32 	%r152, %r152, %r43;
	add.s32 	%r151, %r151, %r43;
	add.s32 	%r150, %r150, %r43;
	add.s32 	%r149, %r149, %r43;
	add.s32 	%r148, %r148, %r43;
	add.s32 	%r147, %r147, %r43;
	add.s32 	%r146, %r146, %r43;
	add.s32 	%r145, %r145, %r43;
	add.s32 	%r144, %r144, 8;
	setp.ne.s32 	%p6, %r153, 0;
	mov.u32 	%r155, %r40;
	@%p6 bra 	$L__BB2_16;
$L__BB2_17:
	setp.eq.s32 	%p7, %r39, 0;
	@%p7 bra 	$L__BB2_25;
	add.s32 	%r96, %r39, -1;
	setp.lt.u32 	%p8, %r96, 3;
	@%p8 bra 	$L__BB2_20;
	add.s32 	%r97, %r155, %r51;
	mul.wide.u32 	%rd39, %r97, 4;
	add.s64 	%rd40, %rd2, %rd39;
	ld.global.f32 	%f40, [%rd40];
	mad.lo.s32 	%r98, %r155, %r81, %r3;
	mul.wide.u32 	%rd41, %r98, 4;
	add.s64 	%rd42, %rd1, %rd41;
	ld.global.f32 	%f41, [%rd42];
	fma.rn.f32 	%f42, %f40, %f41, %f66;
	add.s32 	%r99, %r97, 1;
	mul.wide.u32 	%rd43, %r99, 4;
	add.s64 	%rd44, %rd2, %rd43;
	ld.global.f32 	%f43, [%rd44];
	add.s32 	%r100, %r98, %r81;
	mul.wide.u32 	%rd45, %r100, 4;
	add.s64 	%rd46, %rd1, %rd45;
	ld.global.f32 	%f44, [%rd46];
	fma.rn.f32 	%f45, %f43, %f44, %f42;
	add.s32 	%r101, %r97, 2;
	mul.wide.u32 	%rd47, %r101, 4;
	add.s64 	%rd48, %rd2, %rd47;
	ld.global.f32 	%f46, [%rd48];
	add.s32 	%r102, %r100, %r81;
	mul.wide.u32 	%rd49, %r102, 4;
	add.s64 	%rd50, %rd1, %rd49;
	ld.global.f32 	%f47, [%rd50];
	fma.rn.f32 	%f48, %f46, %f47, %f45;
	add.s32 	%r103, %r97, 3;
	mul.wide.u32 	%rd51, %r103, 4;
	add.s64 	%rd52, %rd2, %rd51;
	ld.global.f32 	%f49, [%rd52];
	add.s32 	%r104, %r102, %r81;
	mul.wide.u32 	%rd53, %r104, 4;
	add.s64 	%rd54, %rd1, %rd53;
	ld.global.f32 	%f50, [%rd54];
	fma.rn.f32 	%f66, %f49, %f50, %f48;
	add.s32 	%r155, %r155, 4;
$L__BB2_20:
	and.b32  	%r105, %r80, 3;
	setp.eq.s32 	%p9, %r105, 0;
	@%p9 bra 	$L__BB2_25;
	setp.eq.s32 	%p10, %r105, 1;
	@%p10 bra 	$L__BB2_23;
	add.s32 	%r106, %r155, %r51;
	mul.wide.u32 	%rd55, %r106, 4;
	add.s64 	%rd56, %rd2, %rd55;
	ld.global.f32 	%f52, [%rd56];
	mad.lo.s32 	%r107, %r155, %r81, %r3;
	mul.wide.u32 	%rd57, %r107, 4;
	add.s64 	%rd58, %rd1, %rd57;
	ld.global.f32 	%f53, [%rd58];
	fma.rn.f32 	%f54, %f52, %f53, %f66;
	add.s32 	%r108, %r106, 1;
	mul.wide.u32 	%rd59, %r108, 4;
	add.s64 	%rd60, %rd2, %rd59;
	ld.global.f32 	%f55, [%rd60];
	add.s32 	%r109, %r107, %r81;
	mul.wide.u32 	%rd61, %r109, 4;
	add.s64 	%rd62, %rd1, %rd61;
	ld.global.f32 	%f56, [%rd62];
	fma.rn.f32 	%f66, %f55, %f56, %f54;
	add.s32 	%r155, %r155, 2;
$L__BB2_23:
	and.b32  	%r110, %r80, 1;
	setp.eq.b32 	%p11, %r110, 1;
	not.pred 	%p12, %p11;
	@%p12 bra 	$L__BB2_25;
	add.s32 	%r111, %r155, %r51;
	mul.wide.u32 	%rd63, %r111, 4;
	add.s64 	%rd64, %rd2, %rd63;
	ld.global.f32 	%f57, [%rd64];
	mad.lo.s32 	%r112, %r155, %r81, %r3;
	mul.wide.u32 	%rd65, %r112, 4;
	add.s64 	%rd66, %rd1, %rd65;
	ld.global.f32 	%f58, [%rd66];
	fma.rn.f32 	%f66, %f57, %f58, %f66;
$L__BB2_25:
	mad.lo.s32 	%r113, %r143, %r81, %r3;
	mul.wide.u32 	%rd67, %r113, 4;
	add.s64 	%rd68, %rd3, %rd67;
	st.global.f32 	[%rd68], %f66;
	add.s32 	%r143, %r143, 1;
	setp.ne.s32 	%p13, %r143, %r79;
	@%p13 bra 	$L__BB2_14;
$L__BB2_26:
	ret;

}


// ===== COMPILED SASS (sm_100) =====

	.target	sm_100

	.elftype	@"ET_EXEC"


//--------------------- .note.nv.tkinfo           --------------------------
	.section	.note.nv.tkinfo,"",@"SHT_NOTE"
	.sectionflags	@"SHF_NOTE_NV_TKINFO"
	.tkinfo
        /*0018*/ 	.word	0x00000002
        /*0030*/ 	.string	""
        /*0030*/ 	.string	"ptxas"
        /*0030*/ 	.string	"Cuda compilation tools, release 13.0, V13.0.88"
        /*0030*/ 	.string	"Build cuda_13.0.r13.0/compiler.36424714_0"
        /*0030*/ 	.string	"-arch sm_100 -m 64 "



//--------------------- .note.nv.cuinfo           --------------------------
	.section	.note.nv.cuinfo,"",@"SHT_NOTE"
	.sectionflags	@"SHF_NOTE_NV_CUINFO"
        /*0018*/ 	.short	0x0002
        /*001a*/ 	.short	0x0064
        /*001c*/ 	.short	0x0082
	.zero		2


//--------------------- .nv.info                  --------------------------
	.section	.nv.info,"",@"SHT_CUDA_INFO"
	.align	4


	//----- nvinfo : EIATTR_REGCOUNT
	.align		4
        /*0000*/ 	.byte	0x04, 0x2f
        /*0002*/ 	.short	(.L_1 - .L_0)
	.align		4
.L_0:
        /*0004*/ 	.word	index@(_Z31matrixMulKernel_1thread1elementiiiPKfS0_Pf)
        /*0008*/ 	.word	0x00000020


	//----- nvinfo : EIATTR_FRAME_SIZE
	.align		4
.L_1:
        /*000c*/ 	.byte	0x04, 0x11
        /*000e*/ 	.short	(.L_3 - .L_2)
	.align		4
.L_2:
        /*0010*/ 	.word	index@(_Z31matrixMulKernel_1thread1elementiiiPKfS0_Pf)
        /*0014*/ 	.word	0x00000000


	//----- nvinfo : EIATTR_REGCOUNT
	.align		4
.L_3:
        /*0018*/ 	.byte	0x04, 0x2f
        /*001a*/ 	.short	(.L_5 - .L_4)
	.align		4
.L_4:
        /*001c*/ 	.word	index@(_Z27matrixMulKernel_1thread1rowiiiPKfS0_Pf)
        /*0020*/ 	.word	0x00000020


	//----- nvinfo : EIATTR_FRAME_SIZE
	.align		4
.L_5:
        /*0024*/ 	.byte	0x04, 0x11
        /*0026*/ 	.short	(.L_7 - .L_6)
	.align		4
.L_6:
        /*0028*/ 	.word	index@(_Z27matrixMulKernel_1thread1rowiiiPKfS0_Pf)
        /*002c*/ 	.word	0x00000000


	//----- nvinfo : EIATTR_REGCOUNT
	.align		4
.L_7:
        /*0030*/ 	.byte	0x04, 0x2f
        /*0032*/ 	.short	(.L_9 - .L_8)
	.align		4
.L_8:
        /*0034*/ 	.word	index@(_Z27matrixMulKernel_1thread1coliiiPKfS0_Pf)
        /*0038*/ 	.word	0x00000020


	//----- nvinfo : EIATTR_FRAME_SIZE
	.align		4
.L_9:
        /*003c*/ 	.byte	0x04, 0x11
        /*003e*/ 	.short	(.L_11 - .L_10)
	.align		4
.L_10:
        /*0040*/ 	.word	index@(_Z27matrixMulKernel_1thread1coliiiPKfS0_Pf)
        /*0044*/ 	.word	0x00000000


	//----- nvinfo : EIATTR_MIN_STACK_SIZE
	.align		4
.L_11:
        /*0048*/ 	.byte	0x04, 0x12
        /*004a*/ 	.short	(.L_13 - .L_12)
	.align		4
.L_12:
        /*004c*/ 	.word	index@(_Z27matrixMulKernel_1thread1coliiiPKfS0_Pf)
        /*0050*/ 	.word	0x00000000


	//----- nvinfo : EIATTR_MIN_STACK_SIZE
	.align		4
.L_13:
        /*0054*/ 	.byte	0x04, 0x12
        /*0056*/ 	.short	(.L_15 - .L_14)
	.align		4
.L_14:
        /*0058*/ 	.word	index@(_Z27matrixMulKernel_1thread1rowiiiPKfS0_Pf)
        /*005c*/ 	.word	0x00000000


	//----- nvinfo : EIATTR_MIN_STACK_SIZE
	.align		4
.L_15:
        /*0060*/ 	.byte	0x04, 0x12
        /*0062*/ 	.short	(.L_17 - .L_16)
	.align		4
.L_16:
        /*0064*/ 	.word	index@(_Z31matrixMulKernel_1thread1elementiiiPKfS0_Pf)
        /*0068*/ 	.word	0x00000000
.L_17:


//--------------------- .nv.compat                --------------------------
	.section	.nv.compat,"",@"SHT_CUDA_COMPAT_INFO"
	.align	4
        /*0000*/ 	.byte	0x02, 0x09, 0x00, 0x00, 0x02, 0x02, 0x01, 0x00, 0x02, 0x05, 0x05, 0x00, 0x03, 0x07, 0x01, 0x01
        /*0010*/ 	.byte	0x02, 0x03, 0x00, 0x00, 0x02, 0x06, 0x01, 0x00, 0x04, 0x0b, 0x08, 0x00, 0x09, 0x00, 0x00, 0x00
        /*0020*/ 	.byte	0x00, 0x00, 0x00, 0x00


//--------------------- .nv.info._Z27matrixMulKernel_1thread1coliiiPKfS0_Pf --------------------------
	.section	.nv.info._Z27matrixMulKernel_1thread1coliiiPKfS0_Pf,"",@"SHT_CUDA_INFO"
	.sectionflags	@""
	.align	4


	//----- nvinfo : EIATTR_CUDA_API_VERSION
	.align		4
        /*0000*/ 	.byte	0x04, 0x37
        /*0002*/ 	.short	(.L_19 - .L_18)
.L_18:
        /*0004*/ 	.word	0x00000082


	//----- nvinfo : EIATTR_KPARAM_INFO
	.align		4
.L_19:
        /*0008*/ 	.byte	0x04, 0x17
        /*000a*/ 	.short	(.L_21 - .L_20)
.L_20:
        /*000c*/ 	.word	0x00000000
        /*0010*/ 	.short	0x0005
        /*0012*/ 	.short	0x0020
        /*0014*/ 	.byte	0x00, 0xf5, 0x21, 0x00


	//----- nvinfo : EIATTR_KPARAM_INFO
	.align		4
.L_21:
        /*0018*/ 	.byte	0x04, 0x17
        /*001a*/ 	.short	(.L_23 - .L_22)
.L_22:
        /*001c*/ 	.word	0x00000000
        /*0020*/ 	.short	0x0004
        /*0022*/ 	.short	0x0018
        /*0024*/ 	.byte	0x00, 0xf5, 0x21, 0x00


	//----- nvinfo : EIATTR_KPARAM_INFO
	.align		4
.L_23:
        /*0028*/ 	.byte	0x04, 0x17
        /*002a*/ 	.short	(.L_25 - .L_24)
.L_24:
        /*002c*/ 	.word	0x00000000
        /*0030*/ 	.short	0x0003
        /*0032*/ 	.short	0x0010
        /*0034*/ 	.byte	0x00, 0xf5, 0x21, 0x00


	//----- nvinfo : EIATTR_KPARAM_INFO
	.align		4
.L_25:
        /*0038*/ 	.byte	0x04, 0x17
        /*003a*/ 	.short	(.L_27 - .L_26)
.L_26:
        /*003c*/ 	.word	0x00000000
        /*0040*/ 	.short	0x0002
        /*0042*/ 	.short	0x0008
        /*0044*/ 	.byte	0x00, 0xf0, 0x11, 0x00


	//----- nvinfo : EIATTR_KPARAM_INFO
	.align		4
.L_27:
        /*0048*/ 	.byte	0x04, 0x17
        /*004a*/ 	.short	(.L_29 - .L_28)
.L_28:
        /*004c*/ 	.word	0x00000000
        /*0050*/ 	.short	0x0001
        /*0052*/ 	.short	0x0004
        /*0054*/ 	.byte	0x00, 0xf0, 0x11, 0x00


	//----- nvinfo : EIATTR_KPARAM_INFO
	.align		4
.L_29:
        /*0058*/ 	.byte	0x04, 0x17
        /*005a*/ 	.short	(.L_31 - .L_30)
.L_30:
        /*005c*/ 	.word	0x00000000
        /*0060*/ 	.short	0x0000
        /*0062*/ 	.short	0x0000
        /*0064*/ 	.byte	0x00, 0xf0, 0x11, 0x00


	//----- nvinfo : EIATTR_SPARSE_MMA_MASK
	.align		4
.L_31:
        /*0068*/ 	.byte	0x03, 0x50
        /*006a*/ 	.short	0x0000


	//----- nvinfo : EIATTR_MAXREG_COUNT
	.align		4
        /*006c*/ 	.byte	0x03, 0x1b
        /*006e*/ 	.short	0x00ff


	//----- nvinfo : EIATTR_MERCURY_ISA_VERSION
	.align		4
        /*0070*/ 	.byte	0x03, 0x5f
        /*0072*/ 	.short	0x0101


	//----- nvinfo : EIATTR_VRC_CTA_INIT_COUNT
	.align		4
        /*0074*/ 	.byte	0x02, 0x4a
	.zero		1
	.zero		1


	//----- nvinfo : EIATTR_EXIT_INSTR_OFFSETS
	.align		4
        /*0078*/ 	.byte	0x04, 0x1c
        /*007a*/ 	.short	(.L_33 - .L_32)


	//   ....[0]....
.L_32:
        /*007c*/ 	.word	0x000000a0


	//   ....[1]....
        /*0080*/ 	.word	0x000003b0


	//   ....[2]....
        /*0084*/ 	.word	0x000004e0


	//   ....[3]....
        /*0088*/ 	.word	0x000005b0


	//   ....[4]....
        /*008c*/ 	.word	0x00000600


	//   ....[5]....
        /*0090*/ 	.word	0x00001090


	//----- nvinfo : EIATTR_CBANK_PARAM_SIZE
	.align		4
.L_33:
        /*0094*/ 	.byte	0x03, 0x19
        /*0096*/ 	.short	0x0028


	//----- nvinfo : EIATTR_PARAM_CBANK
	.align		4
        /*0098*/ 	.byte	0x04, 0x0a
        /*009a*/ 	.short	(.L_35 - .L_34)
	.align		4
.L_34:
        /*009c*/ 	.word	index@(.nv.constant0._Z27matrixMulKernel_1thread1coliiiPKfS0_Pf)
        /*00a0*/ 	.short	0x0380
        /*00a2*/ 	.short	0x0028


	//----- nvinfo : EIATTR_SW_WAR
	.align		4
.L_35:
        /*00a4*/ 	.byte	0x04, 0x36
        /*00a6*/ 	.short	(.L_37 - .L_36)
.L_36:
        /*00a8*/ 	.word	0x00000008
.L_37:


//--------------------- .nv.info._Z27matrixMulKernel_1thread1rowiiiPKfS0_Pf --------------------------
	.section	.nv.info._Z27matrixMulKernel_1thread1rowiiiPKfS0_Pf,"",@"SHT_CUDA_INFO"
	.sectionflags	@""
	.align	4


	//----- nvinfo : EIATTR_CUDA_API_VERSION
	.align		4
        /*0000*/ 	.byte	0x04, 0x37
        /*0002*/ 	.short	(.L_39 - .L_38)
.L_38:
        /*0004*/ 	.word	0x00000082


	//----- nvinfo : EIATTR_KPARAM_INFO
	.align		4
.L_39:
        /*0008*/ 	.byte	0x04, 0x17
        /*000a*/ 	.short	(.L_41 - .L_40)
.L_40:
        /*000c*/ 	.word	0x00000000
        /*0010*/ 	.short	0x0005
        /*0012*/ 	.short	0x0020
        /*0014*/ 	.byte	0x00, 0xf5, 0x21, 0x00


	//----- nvinfo : EIATTR_KPARAM_INFO
	.align		4
.L_41:
        /*0018*/ 	.byte	0x04, 0x17
        /*001a*/ 	.short	(.L_43 - .L_42)
.L_42:
        /*001c*/ 	.word	0x00000000
        /*0020*/ 	.short	0x0004
        /*0022*/ 	.short	0x0018
        /*0024*/ 	.byte	0x00, 0xf5, 0x21, 0x00


	//----- nvinfo : EIATTR_KPARAM_INFO
	.align		4
.L_43:
        /*0028*/ 	.byte	0x04, 0x17
        /*002a*/ 	.short	(.L_45 - .L_44)
.L_44:
        /*002c*/ 	.word	0x00000000
        /*0030*/ 	.short	0x0003
        /*0032*/ 	.short	0x0010
        /*0034*/ 	.byte	0x00, 0xf5, 0x21, 0x00


	//----- nvinfo : EIATTR_KPARAM_INFO
	.align		4
.L_45:
        /*0038*/ 	.byte	0x04, 0x17
        /*003a*/ 	.short	(.L_47 - .L_46)
.L_46:
        /*003c*/ 	.word	0x00000000
        /*0040*/ 	.short	0x0002
        /*0042*/ 	.short	0x0008
        /*0044*/ 	.byte	0x00, 0xf0, 0x11, 0x00


	//----- nvinfo : EIATTR_KPARAM_INFO
	.align		4
.L_47:
        /*0048*/ 	.byte	0x04, 0x17
        /*004a*/ 	.short	(.L_49 - .L_48)
.L_48:
        /*004c*/ 	.word	0x00000000
        /*0050*/ 	.short	0x0001
        /*0052*/ 	.short	0x0004
        /*0054*/ 	.byte	0x00, 0xf0, 0x11, 0x00


	//----- nvinfo : EIATTR_KPARAM_INFO
	.align		4
.L_49:
        /*0058*/ 	.byte	0x04, 0x17
        /*005a*/ 	.short	(.L_51 - .L_50)
.L_50:
        /*005c*/ 	.word	0x00000000
        /*0060*/ 	.short	0x0000
        /*0062*/ 	.short	0x0000
        /*0064*/ 	.byte	0x00, 0xf0, 0x11, 0x00


	//----- nvinfo : EIATTR_SPARSE_MMA_MASK
	.align		4
.L_51:
        /*0068*/ 	.byte	0x03, 0x50
        /*006a*/ 	.short	0x0000


	//----- nvinfo : EIATTR_MAXREG_COUNT
	.align		4
        /*006c*/ 	.byte	0x03, 0x1b
        /*006e*/ 	.short	0x00ff


	//----- nvinfo : EIATTR_MERCURY_ISA_VERSION
	.align		4
        /*0070*/ 	.byte	0x03, 0x5f
        /*0072*/ 	.short	0x0101


	//----- nvinfo : EIATTR_VRC_CTA_INIT_COUNT
	.align		4
        /*0074*/ 	.byte	0x02, 0x4a
	.zero		1
	.zero		1


	//----- nvinfo : EIATTR_EXIT_INSTR_OFFSETS
	.align		4
        /*0078*/ 	.byte	0x04, 0x1c
        /*007a*/ 	.short	(.L_53 - .L_52)


	//   ....[0]....
.L_52:
        /*007c*/ 	.word	0x00000090


	//   ....[1]....
        /*0080*/ 	.word	0x00000330


	//   ....[2]....
        /*0084*/ 	.word	0x00000460


	//   ....[3]....
        /*0088*/ 	.word	0x00000530


	//   ....[4]....
        /*008c*/ 	.word	0x00000580


	//   ....[5]....
        /*0090*/ 	.word	0x00000fa0


	//----- nvinfo : EIATTR_CBANK_PARAM_SIZE
	.align		4
.L_53:
        /*0094*/ 	.byte	0x03, 0x19
        /*0096*/ 	.short	0x0028


	//----- nvinfo : EIATTR_PARAM_CBANK
	.align		4
        /*0098*/ 	.byte	0x04, 0x0a
        /*009a*/ 	.short	(.L_55 - .L_54)
	.align		4
.L_54:
        /*009c*/ 	.word	index@(.nv.constant0._Z27matrixMulKernel_1thread1rowiiiPKfS0_Pf)
        /*00a0*/ 	.short	0x0380
        /*00a2*/ 	.short	0x0028


	//----- nvinfo : EIATTR_SW_WAR
	.align		4
.L_55:
        /*00a4*/ 	.byte	0x04, 0x36
        /*00a6*/ 	.short	(.L_57 - .L_56)
.L_56:
        /*00a8*/ 	.word	0x00000008
.L_57:


//--------------------- .nv.info._Z31matrixMulKernel_1thread1elementiiiPKfS0_Pf --------------------------
	.section	.nv.info._Z31matrixMulKernel_1thread1elementiiiPKfS0_Pf,"",@"SHT_CUDA_INFO"
	.sectionflags	@""
	.align	4


	//----- nvinfo : EIATTR_CUDA_API_VERSION
	.align		4
        /*0000*/ 	.byte	0x04, 0x37
        /*0002*/ 	.short	(.L_59 - .L_58)
.L_58:
        /*0004*/ 	.word	0x00000082


	//----- nvinfo : EIATTR_KPARAM_INFO
	.align		4
.L_59:
        /*0008*/ 	.byte	0x04, 0x17
        /*000a*/ 	.short	(.L_61 - .L_60)
.L_60:
        /*000c*/ 	.word	0x00000000
        /*0010*/ 	.short	0x0005
        /*0012*/ 	.short	0x0020
        /*0014*/ 	.byte	0x00, 0xf5, 0x21, 0x00


	//----- nvinfo : EIATTR_KPARAM_INFO
	.align		4
.L_61:
        /*0018*/ 	.byte	0x04, 0x17
        /*001a*/ 	.short	(.L_63 - .L_62)
.L_62:
        /*001c*/ 	.word	0x00000000
        /*0020*/ 	.short	0x0004
        /*0022*/ 	.short	0x0018
        /*0024*/ 	.byte	0x00, 0xf5, 0x21, 0x00


	//----- nvinfo : EIATTR_KPARAM_INFO
	.align		4
.L_63:
        /*0028*/ 	.byte	0x04, 0x17
        /*002a*/ 	.short	(.L_65 - .L_64)
.L_64:
        /*002c*/ 	.word	0x00000000
        /*0030*/ 	.short	0x0003
        /*0032*/ 	.short	0x0010
        /*0034*/ 	.byte	0x00, 0xf5, 0x21, 0x00


	//----- nvinfo : EIATTR_KPARAM_INFO
	.align		4
.L_65:
        /*0038*/ 	.byte	0x04, 0x17
        /*003a*/ 	.short	(.L_67 - .L_66)
.L_66:
        /*003c*/ 	.word	0x00000000
        /*0040*/ 	.short	0x0002
        /*0042*/ 	.short	0x0008
        /*0044*/ 	.byte	0x00, 0xf0, 0x11, 0x00


	//----- nvinfo : EIATTR_KPARAM_INFO
	.align		4
.L_67:
        /*0048*/ 	.byte	0x04, 0x17
        /*004a*/ 	.short	(.L_69 - .L_68)
.L_68:
        /*004c*/ 	.word	0x00000000
        /*0050*/ 	.short	0x0001
        /*0052*/ 	.short	0x0004
        /*0054*/ 	.byte	0x00, 0xf0, 0x11, 0x00


	//----- nvinfo : EIATTR_KPARAM_INFO
	.align		4
.L_69:
        /*0058*/ 	.byte	0x04, 0x17
        /*005a*/ 	.short	(.L_71 - .L_70)
.L_70:
        /*005c*/ 	.word	0x00000000
        /*0060*/ 	.short	0x0000
        /*0062*/ 	.short	0x0000
        /*0064*/ 	.byte	0x00, 0xf0, 0x11, 0x00


	//----- nvinfo : EIATTR_SPARSE_MMA_MASK
	.align		4
.L_71:
        /*0068*/ 	.byte	0x03, 0x50
        /*006a*/ 	.short	0x0000


	//----- nvinfo : EIATTR_MAXREG_COUNT
	.align		4
        /*006c*/ 	.byte	0x03, 0x1b
        /*006e*/ 	.short	0x00ff


	//----- nvinfo : EIATTR_MERCURY_ISA_VERSION
	.align		4
        /*0070*/ 	.byte	0x03, 0x5f
        /*0072*/ 	.short	0x0101


	//----- nvinfo : EIATTR_VRC_CTA_INIT_COUNT
	.align		4
        /*0074*/ 	.byte	0x02, 0x4a
	.zero		1
	.zero		1


	//----- nvinfo : EIATTR_EXIT_INSTR_OFFSETS
	.align		4
        /*0078*/ 	.byte	0x04, 0x1c
        /*007a*/ 	.short	(.L_73 - .L_72)


	//   ....[0]....
.L_72:
        /*007c*/ 	.word	0x000000e0


	//   ....[1]....
        /*0080*/ 	.word	0x00000a90


	//----- nvinfo : EIATTR_CBANK_PARAM_SIZE
	.align		4
.L_73:
        /*0084*/ 	.byte	0x03, 0x19
        /*0086*/ 	.short	0x0028


	//----- nvinfo : EIATTR_PARAM_CBANK
	.align		4
        /*0088*/ 	.byte	0x04, 0x0a
        /*008a*/ 	.short	(.L_75 - .L_74)
	.align		4
.L_74:
        /*008c*/ 	.word	index@(.nv.constant0._Z31matrixMulKernel_1thread1elementiiiPKfS0_Pf)
        /*0090*/ 	.short	0x0380
        /*0092*/ 	.short	0x0028


	//----- nvinfo : EIATTR_SW_WAR
	.align		4
.L_75:
        /*0094*/ 	.byte	0x04, 0x36
        /*0096*/ 	.short	(.L_77 - .L_76)
.L_76:
        /*0098*/ 	.word	0x00000008
.L_77:


//--------------------- .nv.callgraph             --------------------------
	.section	.nv.callgraph,"",@"SHT_CUDA_CALLGRAPH"
	.align	4
	.sectionentsize	8
	.align		4
        /*0000*/ 	.word	0x00000000
	.align		4
        /*0004*/ 	.word	0xffffffff
	.align		4
        /*0008*/ 	.word	0x00000000
	.align		4
        /*000c*/ 	.word	0xfffffffe
	.align		4
        /*0010*/ 	.word	0x00000000
	.align		4
        /*0014*/ 	.word	0xfffffffd
	.align		4
        /*0018*/ 	.word	0x00000000
	.align		4
        /*001c*/ 	.word	0xfffffffc


//--------------------- .text._Z27matrixMulKernel_1thread1coliiiPKfS0_Pf --------------------------
	.section	.text._Z27matrixMulKernel_1thread1coliiiPKfS0_Pf,"ax",@progbits
	.align	128
        .global         _Z27matrixMulKernel_1thread1coliiiPKfS0_Pf
        .type           _Z27matrixMulKernel_1thread1coliiiPKfS0_Pf,@function
        .size           _Z27matrixMulKernel_1thread1coliiiPKfS0_Pf,(.L_x_27 - _Z27matrixMulKernel_1thread1coliiiPKfS0_Pf)
        .other          _Z27matrixMulKernel_1thread1coliiiPKfS0_Pf,@"STO_CUDA_ENTRY STV_DEFAULT"
_Z27matrixMulKernel_1thread1coliiiPKfS0_Pf:
.text._Z27matrixMulKernel_1thread1coliiiPKfS0_Pf:
[----:B------:R-:W-:Y:S01]  /*0000*/  LDC R1, c[0x0][0x37c] ;  /* 0x0000df00ff017b82 */ /* 0x000fe20000000800 */
[----:B------:R-:W0:Y:S07]  /*0010*/  S2R R6, SR_TID.X ;  /* 0x0000000000067919 */ /* 0x000e2e0000002100 */
[----:B------:R-:W1:Y:S01]  /*0020*/  S2UR UR4, SR_CTAID.X ;  /* 0x00000000000479c3 */ /* 0x000e620000002500 */
[----:B------:R-:W1:Y:S07]  /*0030*/  LDCU UR5, c[0x0][0x360] ;  /* 0x00006c00ff0577ac */ /* 0x000e6e0008000800 */
[----:B------:R-:W2:Y:S08]  /*0040*/  LDC R2, c[0x0][0x380] ;  /* 0x0000e000ff027b82 */ /* 0x000eb00000000800 */
[----:B------:R-:W3:Y:S01]  /*0050*/  LDC R9, c[0x0][0x388] ;  /* 0x0000e200ff097b82 */ /* 0x000ee20000000800 */
[----:B-1----:R-:W-:-:S06]  /*0060*/  UIMAD UR4, UR4, UR5, URZ ;  /* 0x00000005040472a4 */ /* 0x002fcc000f8e02ff */
[----:B0-----:R-:W-:Y:S02]  /*0070*/  IADD3 R0, PT, PT, R6, UR4, RZ ;  /* 0x0000000406007c10 */ /* 0x001fe4000fffe0ff */
[----:B--2---:R-:W-:-:S04]  /*0080*/  ISETP.NE.AND P0, PT, R2, RZ, PT ;  /* 0x000000ff0200720c */ /* 0x004fc80003f05270 */
[----:B---3--:R-:W-:-:S13]  /*0090*/  ISETP.GE.U32.OR P0, PT, R0, R9, !P0 ;  /* 0x000000090000720c */ /* 0x008fda0004706470 */
[----:B------:R-:W-:Y:S05]  /*00a0*/  @P0 EXIT ;  /* 0x000000000000094d */ /* 0x000fea0003800000 */
[----:B------:R-:W0:Y:S01]  /*00b0*/  LDCU UR5, c[0x0][0x384] ;  /* 0x00007080ff0577ac */ /* 0x000e220008000800 */
[----:B------:R-:W1:Y:S01]  /*00c0*/  LDCU.64 UR8, c[0x0][0x358] ;  /* 0x00006b00ff0877ac */ /* 0x000e620008000a00 */
[----:B0-----:R-:W-:-:S09]  /*00d0*/  UISETP.NE.AND UP0, UPT, UR5, URZ, UPT ;  /* 0x000000ff0500728c */ /* 0x001fd2000bf05270 */
[----:B-1----:R-:W-:Y:S05]  /*00e0*/  BRA.U UP0, `(.L_x_0) ;  /* 0x0000000500487547 */ /* 0x002fea000b800000 */
[C---:B------:R-:W-:Y:S02]  /*00f0*/  IADD3 R4, PT, PT, R2.reuse, -0x1, RZ ;  /* 0xffffffff02047810 */ /* 0x040fe40007ffe0ff */
[----:B------:R-:W-:Y:S02]  /*0100*/  LOP3.LUT R3, R2, 0x7, RZ, 0xc0, !PT ;  /* 0x0000000702037812 */ /* 0x000fe400078ec0ff */
[----:B------:R-:W-:Y:S01]  /*0110*/  ISETP.GE.U32.AND P1, PT, R4, 0x7, PT ;  /* 0x000000070400780c */ /* 0x000fe20003f26070 */
[----:B------:R-:W-:Y:S01]  /*0120*/  HFMA2 R4, -RZ, RZ, 0, 0 ;  /* 0x00000000ff047431 */ /* 0x000fe200000001ff */
[----:B------:R-:W-:-:S11]  /*0130*/  ISETP.NE.AND P0, PT, R3, RZ, PT ;  /* 0x000000ff0300720c */ /* 0x000fd60003f05270 */
[----:B------:R-:W-:Y:S05]  /*0140*/  @!P1 BRA `(.L_x_1) ;  /* 0x0000000000989947 */ /* 0x000fea0003800000 */
[----:B------:R-:W0:Y:S01]  /*0150*/  LDC.64 R14, c[0x0][0x3a0] ;  /* 0x0000e800ff0e7b82 */ /* 0x000e220000000a00 */
[----:B------:R-:W-:Y:S01]  /*0160*/  LOP3.LUT R4, R2, 0xfffffff8, RZ, 0xc0, !PT ;  /* 0xfffffff802047812 */ /* 0x000fe200078ec0ff */
[C---:B------:R-:W-:Y:S01]  /*0170*/  IMAD R8, R9.reuse, 0x3, R0 ;  /* 0x0000000309087824 */ /* 0x040fe200078e0200 */
[C---:B------:R-:W-:Y:S01]  /*0180*/  IADD3 R13, PT, PT, R9.reuse, UR4, R6 ;  /* 0x00000004090d7c10 */ /* 0x040fe2000fffe006 */
[C-C-:B------:R-:W-:Y:S01]  /*0190*/  IMAD R12, R9.reuse, 0x5, R0.reuse ;  /* 0x00000005090c7824 */ /* 0x140fe200078e0200 */
[CC--:B------:R-:W-:Y:S01]  /*01a0*/  LEA R6, R9.reuse, R0.reuse, 0x1 ;  /* 0x0000000009067211 */ /* 0x0c0fe200078e08ff */
[C-C-:B------:R-:W-:Y:S01]  /*01b0*/  IMAD R5, R9.reuse, 0x6, R0.reuse ;  /* 0x0000000609057824 */ /* 0x140fe200078e0200 */
[CC--:B------:R-:W-:Y:S01]  /*01c0*/  LEA R10, R9.reuse, R0.reuse, 0x2 ;  /* 0x00000000090a7211 */ /* 0x0c0fe200078e10ff */
[----:B------:R-:W-:Y:S01]  /*01d0*/  IMAD R7, R9, 0x7, R0 ;  /* 0x0000000709077824 */ /* 0x000fe200078e0200 */
[----:B------:R-:W-:Y:S02]  /*01e0*/  MOV R11, R0 ;  /* 0x00000000000b7202 */ /* 0x000fe40000000f00 */
[----:B------:R-:W-:-:S07]  /*01f0*/  IADD3 R28, PT, PT, -R4, RZ, RZ ;  /* 0x000000ff041c7210 */ /* 0x000fce0007ffe1ff */
.L_x_2:
[----:B------:R-:W-:Y:S01]  /*0200*/  IADD3 R28, PT, PT, R28, 0x8, RZ ;  /* 0x000000081c1c7810 */ /* 0x000fe20007ffe0ff */
[--C-:B0-2---:R-:W-:Y:S01]  /*0210*/  IMAD.WIDE.U32 R18, R11, 0x4, R14.reuse ;  /* 0x000000040b127825 */ /* 0x105fe200078e000e */
[----:B------:R-:W-:Y:S02]  /*0220*/  LEA R11, R9, R11, 0x3 ;  /* 0x0000000b090b7211 */ /* 0x000fe400078e18ff */
[----:B------:R-:W-:Y:S01]  /*0230*/  ISETP.NE.AND P1, PT, R28, RZ, PT ;  /* 0x000000ff1c00720c */ /* 0x000fe20003f25270 */
[--C-:B------:R-:W-:Y:S01]  /*0240*/  IMAD.WIDE.U32 R16, R13, 0x4, R14.reuse ;  /* 0x000000040d107825 */ /* 0x100fe200078e000e */
[----:B------:R0:W-:Y:S01]  /*0250*/  STG.E desc[UR8][R18.64], RZ ;  /* 0x000000ff12007986 */ /* 0x0001e2000c101908 */
[C---:B------:R-:W-:Y:S02]  /*0260*/  LEA R13, R9.reuse, R13, 0x3 ;  /* 0x0000000d090d7211 */ /* 0x040fe400078e18ff */
[----:B------:R-:W-:Y:S01]  /*0270*/  IMAD.WIDE.U32 R26, R6, 0x4, R14 ;  /* 0x00000004061a7825 */ /* 0x000fe200078e000e */
[----:B------:R1:W-:Y:S01]  /*0280*/  STG.E desc[UR8][R16.64], RZ ;  /* 0x000000ff10007986 */ /* 0x0003e2000c101908 */
[----:B------:R-:W-:-:S02]  /*0290*/  LEA R6, R9, R6, 0x3 ;  /* 0x0000000609067211 */ /* 0x000fc400078e18ff */
[--C-:B------:R-:W-:Y:S01]  /*02a0*/  IMAD.WIDE.U32 R24, R8, 0x4, R14.reuse ;  /* 0x0000000408187825 */ /* 0x100fe200078e000e */
[----:B------:R2:W-:Y:S01]  /*02b0*/  STG.E desc[UR8][R26.64], RZ ;  /* 0x000000ff1a007986 */ /* 0x0005e2000c101908 */
[C---:B------:R-:W-:Y:S02]  /*02c0*/  LEA R8, R9.reuse, R8, 0x3 ;  /* 0x0000000809087211 */ /* 0x040fe400078e18ff */
[--C-:B0-----:R-:W-:Y:S01]  /*02d0*/  IMAD.WIDE.U32 R18, R12, 0x4, R14.reuse ;  /* 0x000000040c127825 */ /* 0x101fe200078e000e */
[----:B------:R2:W-:Y:S01]  /*02e0*/  STG.E desc[UR8][R24.64], RZ ;  /* 0x000000ff18007986 */ /* 0x0005e2000c101908 */
[C---:B------:R-:W-:Y:S02]  /*02f0*/  LEA R12, R9.reuse, R12, 0x3 ;  /* 0x0000000c090c7211 */ /* 0x040fe400078e18ff */
[----:B-1----:R-:W-:Y:S01]  /*0300*/  IMAD.WIDE.U32 R16, R10, 0x4, R14 ;  /* 0x000000040a107825 */ /* 0x002fe200078e000e */
[----:B------:R-:W-:-:S03]  /*0310*/  LEA R10, R9, R10, 0x3 ;  /* 0x0000000a090a7211 */ /* 0x000fc600078e18ff */
[--C-:B------:R-:W-:Y:S01]  /*0320*/  IMAD.WIDE.U32 R20, R5, 0x4, R14.reuse ;  /* 0x0000000405147825 */ /* 0x100fe200078e000e */
[----:B------:R2:W-:Y:S01]  /*0330*/  STG.E desc[UR8][R16.64], RZ ;  /* 0x000000ff10007986 */ /* 0x0005e2000c101908 */
[----:B------:R-:W-:Y:S02]  /*0340*/  LEA R5, R9, R5, 0x3 ;  /* 0x0000000509057211 */ /* 0x000fe400078e18ff */
[----:B------:R-:W-:Y:S01]  /*0350*/  IMAD.WIDE.U32 R22, R7, 0x4, R14 ;  /* 0x0000000407167825 */ /* 0x000fe200078e000e */
[----:B------:R2:W-:Y:S01]  /*0360*/  STG.E desc[UR8][R18.64], RZ ;  /* 0x000000ff12007986 */ /* 0x0005e2000c101908 */
[----:B------:R-:W-:-:S03]  /*0370*/  LEA R7, R9, R7, 0x3 ;  /* 0x0000000709077211 */ /* 0x000fc600078e18ff */
[----:B------:R2:W-:Y:S04]  /*0380*/  STG.E desc[UR8][R20.64], RZ ;  /* 0x000000ff14007986 */ /* 0x0005e8000c101908 */
[----:B------:R2:W-:Y:S01]  /*0390*/  STG.E desc[UR8][R22.64], RZ ;  /* 0x000000ff16007986 */ /* 0x0005e2000c101908 */
[----:B------:R-:W-:Y:S05]  /*03a0*/  @P1 BRA `(.L_x_2) ;  /* 0xfffffffc00941947 */ /* 0x000fea000383ffff */
.L_x_1:
[----:B------:R-:W-:Y:S05]  /*03b0*/  @!P0 EXIT ;  /* 0x000000000000894d */ /* 0x000fea0003800000 */
[----:B------:R-:W-:Y:S02]  /*03c0*/  ISETP.GE.U32.AND P0, PT, R3, 0x4, PT ;  /* 0x000000040300780c */ /* 0x000fe40003f06070 */
[----:B------:R-:W-:-:S04]  /*03d0*/  LOP3.LUT R5, R2, 0x3, RZ, 0xc0, !PT ;  /* 0x0000000302057812 */ /* 0x000fc800078ec0ff */
[----:B------:R-:W-:-:S07]  /*03e0*/  ISETP.NE.AND P1, PT, R5, RZ, PT ;  /* 0x000000ff0500720c */ /* 0x000fce0003f25270 */
[----:B------:R-:W-:Y:S06]  /*03f0*/  @!P0 BRA `(.L_x_3) ;  /* 0x0000000000388947 */ /* 0x000fec0003800000 */
[----:B------:R-:W0:Y:S01]  /*0400*/  LDC.64 R14, c[0x0][0x3a0] ;  /* 0x0000e800ff0e7b82 */ /* 0x000e220000000a00 */
[C---:B------:R-:W-:Y:S01]  /*0410*/  IMAD R6, R4.reuse, R9, R0 ;  /* 0x0000000904067224 */ /* 0x040fe200078e0200 */
[----:B------:R-:W-:-:S04]  /*0420*/  IADD3 R4, PT, PT, R4, 0x4, RZ ;  /* 0x0000000404047810 */ /* 0x000fc80007ffe0ff */
[----:B------:R-:W-:-:S04]  /*0430*/  IADD3 R10, PT, PT, R6, R9, RZ ;  /* 0x00000009060a7210 */ /* 0x000fc80007ffe0ff */
[----:B------:R-:W-:-:S04]  /*0440*/  IADD3 R12, PT, PT, R10, R9, RZ ;  /* 0x000000090a0c7210 */ /* 0x000fc80007ffe0ff */
[----:B------:R-:W-:Y:S01]  /*0450*/  IADD3 R3, PT, PT, R12, R9, RZ ;  /* 0x000000090c037210 */ /* 0x000fe20007ffe0ff */
[----:B0-----:R-:W-:-:S04]  /*0460*/  IMAD.WIDE.U32 R6, R6, 0x4, R14 ;  /* 0x0000000406067825 */ /* 0x001fc800078e000e */
[--C-:B------:R-:W-:Y:S01]  /*0470*/  IMAD.WIDE.U32 R10, R10, 0x4, R14.reuse ;  /* 0x000000040a0a7825 */ /* 0x100fe200078e000e */
[----:B------:R0:W-:Y:S03]  /*0480*/  STG.E desc[UR8][R6.64], RZ ;  /* 0x000000ff06007986 */ /* 0x0001e6000c101908 */
[--C-:B------:R-:W-:Y:S01]  /*0490*/  IMAD.WIDE.U32 R12, R12, 0x4, R14.reuse ;  /* 0x000000040c0c7825 */ /* 0x100fe200078e000e */
[----:B------:R0:W-:Y:S03]  /*04a0*/  STG.E desc[UR8][R10.64], RZ ;  /* 0x000000ff0a007986 */ /* 0x0001e6000c101908 */
[----:B------:R-:W-:Y:S01]  /*04b0*/  IMAD.WIDE.U32 R14, R3, 0x4, R14 ;  /* 0x00000004030e7825 */ /* 0x000fe200078e000e */
[----:B------:R0:W-:Y:S04]  /*04c0*/  STG.E desc[UR8][R12.64], RZ ;  /* 0x000000ff0c007986 */ /* 0x0001e8000c101908 */
[----:B------:R0:W-:Y:S02]  /*04d0*/  STG.E desc[UR8][R14.64], RZ ;  /* 0x000000ff0e007986 */ /* 0x0001e4000c101908 */
.L_x_3:
[----:B------:R-:W-:Y:S05]  /*04e0*/  @!P1 EXIT ;  /* 0x000000000000994d */ /* 0x000fea0003800000 */
[----:B------:R-:W-:Y:S02]  /*04f0*/  ISETP.NE.AND P0, PT, R5, 0x1, PT ;  /* 0x000000010500780c */ /* 0x000fe40003f05270 */
[----:B------:R-:W-:-:S04]  /*0500*/  LOP3.LUT R2, R2, 0x1, RZ, 0xc0, !PT ;  /* 0x0000000102027812 */ /* 0x000fc800078ec0ff */
[----:B------:R-:W-:-:S07]  /*0510*/  ISETP.NE.U32.AND P1, PT, R2, 0x1, PT ;  /* 0x000000010200780c */ /* 0x000fce0003f25070 */
[----:B------:R-:W-:Y:S06]  /*0520*/  @!P0 BRA `(.L_x_4) ;  /* 0x0000000000208947 */ /* 0x000fec0003800000 */
[----:B------:R-:W1:Y:S01]  /*0530*/  LDC.64 R2, c[0x0][0x3a0] ;  /* 0x0000e800ff027b82 */ /* 0x000e620000000a00 */
[C---:B0-----:R-:W-:Y:S01]  /*0540*/  IMAD R6, R4.reuse, R9, R0 ;  /* 0x0000000904067224 */ /* 0x041fe200078e0200 */
[----:B------:R-:W-:-:S04]  /*0550*/  IADD3 R4, PT, PT, R4, 0x2, RZ ;  /* 0x0000000204047810 */ /* 0x000fc80007ffe0ff */
[C---:B------:R-:W-:Y:S01]  /*0560*/  IADD3 R5, PT, PT, R6.reuse, R9, RZ ;  /* 0x0000000906057210 */ /* 0x040fe20007ffe0ff */
[----:B-1----:R-:W-:-:S04]  /*0570*/  IMAD.WIDE.U32 R6, R6, 0x4, R2 ;  /* 0x0000000406067825 */ /* 0x002fc800078e0002 */
[----:B------:R-:W-:Y:S01]  /*0580*/  IMAD.WIDE.U32 R2, R5, 0x4, R2 ;  /* 0x0000000405027825 */ /* 0x000fe200078e0002 */
[----:B------:R1:W-:Y:S04]  /*0590*/  STG.E desc[UR8][R6.64], RZ ;  /* 0x000000ff06007986 */ /* 0x0003e8000c101908 */
[----:B------:R1:W-:Y:S02]  /*05a0*/  STG.E desc[UR8][R2.64], RZ ;  /* 0x000000ff02007986 */ /* 0x0003e4000c101908 */
.L_x_4:
[----:B------:R-:W-:Y:S05]  /*05b0*/  @P1 EXIT ;  /* 0x000000000000194d */ /* 0x000fea0003800000 */
[----:B-1----:R-:W1:Y:S01]  /*05c0*/  LDC.64 R2, c[0x0][0x3a0] ;  /* 0x0000e800ff027b82 */ /* 0x002e620000000a00 */
[----:B------:R-:W-:-:S04]  /*05d0*/  IMAD R9, R4, R9, R0 ;  /* 0x0000000904097224 */ /* 0x000fc800078e0200 */
[----:B-1----:R-:W-:-:S05]  /*05e0*/  IMAD.WIDE.U32 R2, R9, 0x4, R2 ;  /* 0x0000000409027825 */ /* 0x002fca00078e0002 */
[----:B------:R-:W-:Y:S01]  /*05f0*/  STG.E desc[UR8][R2.64], RZ ;  /* 0x000000ff02007986 */ /* 0x000fe2000c101908 */
[----:B------:R-:W-:Y:S05]  /*0600*/  EXIT ;  /* 0x000000000000794d */ /* 0x000fea0003800000 */
.L_x_0:
[C---:B------:R-:W-:Y:S01]  /*0610*/  IADD3 R2, PT, PT, R9.reuse, UR4, R6 ;  /* 0x0000000409027c10 */ /* 0x040fe2000fffe006 */
[C-C-:B------:R-:W-:Y:S01]  /*0620*/  IMAD R4, R9.reuse, 0x3, R0.reuse ;  /* 0x0000000309047824 */ /* 0x140fe200078e0200 */
[CC--:B------:R-:W-:Y:S01]  /*0630*/  LEA R3, R9.reuse, R0.reuse, 0x1 ;  /* 0x0000000009037211 */ /* 0x0c0fe200078e08ff */
[C-C-:B------:R-:W-:Y:S01]  /*0640*/  IMAD R6, R9.reuse, 0x5, R0.reuse ;  /* 0x0000000509067824 */ /* 0x140fe200078e0200 */
[C---:B------:R-:W-:Y:S01]  /*0650*/  LEA R5, R9.reuse, R0, 0x2 ;  /* 0x0000000009057211 */ /* 0x040fe200078e10ff */
[C-C-:B------:R-:W-:Y:S01]  /*0660*/  IMAD R7, R9.reuse, 0x6, R0.reuse ;  /* 0x0000000609077824 */ /* 0x140fe200078e0200 */
[----:B------:R-:W-:Y:S01]  /*0670*/  ULOP3.LUT UR6, UR5, 0x7, URZ, 0xc0, !UPT ;  /* 0x0000000705067892 */ /* 0x000fe2000f8ec0ff */
[----:B------:R-:W-:Y:S01]  /*0680*/  IMAD R8, R9, 0x7, R0 ;  /* 0x0000000709087824 */ /* 0x000fe200078e0200 */
[----:B------:R-:W-:Y:S01]  /*0690*/  MOV R9, RZ ;  /* 0x000000ff00097202 */ /* 0x000fe20000000f00 */
[----:B------:R-:W-:-:S12]  /*06a0*/  ULOP3.LUT UR5, UR5, 0xfffffff8, URZ, 0xc0, !UPT ;  /* 0xfffffff805057892 */ /* 0x000fd8000f8ec0ff */
.L_x_9:
[----:B------:R-:W0:Y:S01]  /*06b0*/  LDC R10, c[0x0][0x384] ;  /* 0x0000e100ff0a7b82 */ /* 0x000e220000000800 */
[----:B------:R-:W-:Y:S01]  /*06c0*/  HFMA2 R22, -RZ, RZ, 0, 0 ;  /* 0x00000000ff167431 */ /* 0x000fe200000001ff */
[----:B------:R-:W-:Y:S02]  /*06d0*/  MOV R11, RZ ;  /* 0x000000ff000b7202 */ /* 0x000fe40000000f00 */
[----:B0-----:R-:W-:-:S13]  /*06e0*/  ISETP.GE.U32.AND P0, PT, R10, 0x8, PT ;  /* 0x000000080a00780c */ /* 0x001fda0003f06070 */
[----:B------:R-:W-:Y:S05]  /*06f0*/  @!P0 BRA `(.L_x_5) ;  /* 0x0000000400288947 */ /* 0x000fea0003800000 */
[----:B------:R-:W-:Y:S01]  /*0700*/  IMAD R21, R9, R10, 0x3 ;  /* 0x0000000309157424 */ /* 0x000fe200078e020a */
[----:B------:R-:W-:Y:S01]  /*0710*/  MOV R22, RZ ;  /* 0x000000ff00167202 */ /* 0x000fe20000000f00 */
[----:B------:R-:W-:Y:S01]  /*0720*/  IMAD.MOV.U32 R29, RZ, RZ, R6 ;  /* 0x000000ffff1d7224 */ /* 0x000fe200078e0006 */
[----:B------:R-:W-:Y:S01]  /*0730*/  MOV R23, R0 ;  /* 0x0000000000177202 */ /* 0x000fe20000000f00 */
[----:B------:R-:W-:Y:S01]  /*0740*/  UIADD3 UR4, UPT, UPT, -UR5, URZ, URZ ;  /* 0x000000ff05047290 */ /* 0x000fe2000fffe1ff */
[----:B------:R-:W-:Y:S02]  /*0750*/  MOV R25, R8 ;  /* 0x0000000800197202 */ /* 0x000fe40000000f00 */
[----:B------:R-:W-:Y:S02]  /*0760*/  MOV R27, R7 ;  /* 0x00000007001b7202 */ /* 0x000fe40000000f00 */
[----:B------:R-:W-:Y:S02]  /*0770*/  MOV R18, R5 ;  /* 0x0000000500127202 */ /* 0x000fe40000000f00 */
[----:B------:R-:W-:-:S02]  /*0780*/  MOV R20, R4 ;  /* 0x0000000400147202 */ /* 0x000fc40000000f00 */
[----:B------:R-:W-:Y:S02]  /*0790*/  MOV R11, R3 ;  /* 0x00000003000b7202 */ /* 0x000fe40000000f00 */
[----:B------:R-:W-:-:S07]  /*07a0*/  MOV R19, R2 ;  /* 0x0000000200137202 */ /* 0x000fce0000000f00 */
.L_x_6:
[----:B------:R-:W0:Y:S01]  /*07b0*/  LDC.64 R12, c[0x0][0x390] ;  /* 0x0000e400ff0c7b82 */ /* 0x000e220000000a00 */
[----:B------:R-:W-:-:S07]  /*07c0*/  IADD3 R17, PT, PT, R21, -0x3, RZ ;  /* 0xfffffffd15117810 */ /* 0x000fce0007ffe0ff */
[----:B------:R-:W1:Y:S08]  /*07d0*/  LDC.64 R14, c[0x0][0x398] ;  /* 0x0000e600ff0e7b82 */ /* 0x000e700000000a00 */
[----:B------:R-:W2:Y:S01]  /*07e0*/  LDC R28, c[0x0][0x388] ;  /* 0x0000e200ff1c7b82 */ /* 0x000ea20000000800 */
[----:B0-----:R-:W-:-:S05]  /*07f0*/  IMAD.WIDE.U32 R16, R17, 0x4, R12 ;  /* 0x0000000411107825 */ /* 0x001fca00078e000c */
[----:B------:R1:W3:Y:S02]  /*0800*/  LDG.E R24, desc[UR8][R16.64] ;  /* 0x0000000810187981 */ /* 0x0002e4000c1e1900 */
[----:B-1----:R-:W-:-:S05]  /*0810*/  IMAD.WIDE.U32 R16, R23, 0x4, R14 ;  /* 0x0000000417107825 */ /* 0x002fca00078e000e */
[----:B------:R-:W3:Y:S02]  /*0820*/  LDG.E R26, desc[UR8][R16.64] ;  /* 0x00000008101a7981 */ /* 0x000ee4000c1e1900 */
[----:B---3--:R-:W-:Y:S01]  /*0830*/  FFMA R22, R24, R26, R22 ;  /* 0x0000001a18167223 */ /* 0x008fe20000000016 */
[----:B------:R-:W-:-:S05]  /*0840*/  IADD3 R24, PT, PT, R21, -0x2, RZ ;  /* 0xfffffffe15187810 */ /* 0x000fca0007ffe0ff */
[----:B------:R-:W-:-:S05]  /*0850*/  IMAD.WIDE.U32 R16, R24, 0x4, R12 ;  /* 0x0000000418107825 */ /* 0x000fca00078e000c */
[----:B------:R0:W3:Y:S02]  /*0860*/  LDG.E R24, desc[UR8][R16.64] ;  /* 0x0000000810187981 */ /* 0x0000e4000c1e1900 */
[----:B0-----:R-:W-:-:S05]  /*0870*/  IMAD.WIDE.U32 R16, R19, 0x4, R14 ;  /* 0x0000000413107825 */ /* 0x001fca00078e000e */
[----:B------:R-:W3:Y:S02]  /*0880*/  LDG.E R26, desc[UR8][R16.64] ;  /* 0x00000008101a7981 */ /* 0x000ee4000c1e1900 */
[----:B---3--:R-:W-:Y:S01]  /*0890*/  FFMA R22, R24, R26, R22 ;  /* 0x0000001a18167223 */ /* 0x008fe20000000016 */
[----:B------:R-:W-:-:S05]  /*08a0*/  IADD3 R24, PT, PT, R21, -0x1, RZ ;  /* 0xffffffff15187810 */ /* 0x000fca0007ffe0ff */
[----:B------:R-:W-:-:S05]  /*08b0*/  IMAD.WIDE.U32 R16, R24, 0x4, R12 ;  /* 0x0000000418107825 */ /* 0x000fca00078e000c */
[----:B------:R0:W3:Y:S02]  /*08c0*/  LDG.E R24, desc[UR8][R16.64] ;  /* 0x0000000810187981 */ /* 0x0000e4000c1e1900 */
[----:B0-----:R-:W-:-:S05]  /*08d0*/  IMAD.WIDE.U32 R16, R11, 0x4, R14 ;  /* 0x000000040b107825 */ /* 0x001fca00078e000e */
[----:B------:R0:W3:Y:S02]  /*08e0*/  LDG.E R26, desc[UR8][R16.64] ;  /* 0x00000008101a7981 */ /* 0x0000e4000c1e1900 */
[----:B0-----:R-:W-:-:S04]  /*08f0*/  IMAD.WIDE.U32 R16, R21, 0x4, R12 ;  /* 0x0000000415107825 */ /* 0x001fc800078e000c */
[----:B---3--:R-:W-:Y:S02]  /*0900*/  FFMA R22, R24, R26, R22 ;  /* 0x0000001a18167223 */ /* 0x008fe40000000016 */
[----:B------:R0:W3:Y:S02]  /*0910*/  LDG.E R24, desc[UR8][R16.64] ;  /* 0x0000000810187981 */ /* 0x0000e4000c1e1900 */
[----:B0-----:R-:W-:-:S05]  /*0920*/  IMAD.WIDE.U32 R16, R20, 0x4, R14 ;  /* 0x0000000414107825 */ /* 0x001fca00078e000e */
[----:B------:R-:W3:Y:S02]  /*0930*/  LDG.E R26, desc[UR8][R16.64] ;  /* 0x00000008101a7981 */ /* 0x000ee4000c1e1900 */
[----:B---3--:R-:W-:Y:S01]  /*0940*/  FFMA R22, R24, R26, R22 ;  /* 0x0000001a18167223 */ /* 0x008fe20000000016 */
[----:B------:R-:W-:-:S05]  /*0950*/  IADD3 R24, PT, PT, R21, 0x1, RZ ;  /* 0x0000000115187810 */ /* 0x000fca0007ffe0ff */
[----:B------:R-:W-:-:S05]  /*0960*/  IMAD.WIDE.U32 R16, R24, 0x4, R12 ;  /* 0x0000000418107825 */ /* 0x000fca00078e000c */
        /* <DEDUP_REMOVED lines=11> */
[----:B------:R-:W-:Y:S01]  /*0a20*/  IMAD.WIDE.U32 R16, R24, 0x4, R12 ;  /* 0x0000000418107825 */ /* 0x000fe200078e000c */
[----:B------:R-:W-:-:S05]  /*0a30*/  IADD3 R24, PT, PT, R21, 0x4, RZ ;  /* 0x0000000415187810 */ /* 0x000fca0007ffe0ff */
[----:B------:R-:W-:Y:S01]  /*0a40*/  IMAD.WIDE.U32 R12, R24, 0x4, R12 ;  /* 0x00000004180c7825 */ /* 0x000fe200078e000c */
[----:B------:R-:W3:Y:S04]  /*0a50*/  LDG.E R17, desc[UR8][R16.64] ;  /* 0x0000000810117981 */ /* 0x000ee8000c1e1900 */
[----:B------:R0:W4:Y:S02]  /*0a60*/  LDG.E R24, desc[UR8][R12.64] ;  /* 0x000000080c187981 */ /* 0x000124000c1e1900 */
[----:B0-----:R-:W-:-:S04]  /*0a70*/  IMAD.WIDE.U32 R12, R27, 0x4, R14 ;  /* 0x000000041b0c7825 */ /* 0x001fc800078e000e */
[----:B------:R-:W-:Y:S01]  /*0a80*/  IMAD.WIDE.U32 R14, R25, 0x4, R14 ;  /* 0x00000004190e7825 */ /* 0x000fe200078e000e */
[----:B------:R-:W3:Y:S05]  /*0a90*/  LDG.E R26, desc[UR8][R12.64] ;  /* 0x000000080c1a7981 */ /* 0x000eea000c1e1900 */
[----:B------:R-:W4:Y:S01]  /*0aa0*/  LDG.E R15, desc[UR8][R14.64] ;  /* 0x000000080e0f7981 */ /* 0x000f22000c1e1900 */
[----:B------:R-:W-:Y:S01]  /*0ab0*/  UIADD3 UR4, UPT, UPT, UR4, 0x8, URZ ;  /* 0x0000000804047890 */ /* 0x000fe2000fffe0ff */
[C---:B--2---:R-:W-:Y:S01]  /*0ac0*/  LEA R19, R28.reuse, R19, 0x3 ;  /* 0x000000131c137211 */ /* 0x044fe200078e18ff */
[C---:B------:R-:W-:Y:S01]  /*0ad0*/  IMAD R29, R28.reuse, 0x8, R29 ;  /* 0x000000081c1d7824 */ /* 0x040fe200078e021d */
[C---:B------:R-:W-:Y:S01]  /*0ae0*/  LEA R11, R28.reuse, R11, 0x3 ;  /* 0x0000000b1c0b7211 */ /* 0x040fe200078e18ff */
[----:B------:R-:W-:Y:S01]  /*0af0*/  UISETP.NE.AND UP0, UPT, UR4, URZ, UPT ;  /* 0x000000ff0400728c */ /* 0x000fe2000bf05270 */
[----:B------:R-:W-:-:S02]  /*0b00*/  LEA R20, R28, R20, 0x3 ;  /* 0x000000141c147211 */ /* 0x000fc400078e18ff */
[C---:B------:R-:W-:Y:S02]  /*0b10*/  LEA R18, R28.reuse, R18, 0x3 ;  /* 0x000000121c127211 */ /* 0x040fe400078e18ff */
[C---:B------:R-:W-:Y:S02]  /*0b20*/  LEA R27, R28.reuse, R27, 0x3 ;  /* 0x0000001b1c1b7211 */ /* 0x040fe400078e18ff */
[C---:B------:R-:W-:Y:S02]  /*0b30*/  LEA R25, R28.reuse, R25, 0x3 ;  /* 0x000000191c197211 */ /* 0x040fe400078e18ff */
[----:B------:R-:W-:Y:S02]  /*0b40*/  LEA R23, R28, R23, 0x3 ;  /* 0x000000171c177211 */ /* 0x000fe400078e18ff */
[----:B------:R-:W-:Y:S01]  /*0b50*/  IADD3 R21, PT, PT, R21, 0x8, RZ ;  /* 0x0000000815157810 */ /* 0x000fe20007ffe0ff */
[----:B---3--:R-:W-:-:S04]  /*0b60*/  FFMA R22, R17, R26, R22 ;  /* 0x0000001a11167223 */ /* 0x008fc80000000016 */
[----:B----4-:R-:W-:Y:S01]  /*0b70*/  FFMA R22, R24, R15, R22 ;  /* 0x0000000f18167223 */ /* 0x010fe20000000016 */
[----:B------:R-:W-:Y:S06]  /*0b80*/  BRA.U UP0, `(.L_x_6) ;  /* 0xfffffffd00087547 */ /* 0x000fec000b83ffff */
[----:B------:R-:W-:-:S07]  /*0b90*/  MOV R11, UR5 ;  /* 0x00000005000b7c02 */ /* 0x000fce0008000f00 */
.L_x_5:
[----:B------:R-:W-:-:S09]  /*0ba0*/  UISETP.NE.AND UP0, UPT, UR6, URZ, UPT ;  /* 0x000000ff0600728c */ /* 0x000fd2000bf05270 */
[----:B------:R-:W-:Y:S05]  /*0bb0*/  BRA.U !UP0, `(.L_x_7) ;  /* 0x0000000508107547 */ /* 0x000fea000b800000 */
[----:B------:R-:W-:-:S04]  /*0bc0*/  UIADD3 UR4, UPT, UPT, UR6, -0x1, URZ ;  /* 0xffffffff06047890 */ /* 0x000fc8000fffe0ff */
[----:B------:R-:W-:-:S09]  /*0bd0*/  UISETP.GE.U32.AND UP0, UPT, UR4, 0x3, UPT ;  /* 0x000000030400788c */ /* 0x000fd2000bf06070 */
[----:B------:R-:W-:Y:S05]  /*0be0*/  BRA.U !UP0, `(.L_x_8) ;  /* 0x0000000108807547 */ /* 0x000fea000b800000 */
[----:B------:R-:W0:Y:S01]  /*0bf0*/  LDCU UR4, c[0x0][0x388] ;  /* 0x00007100ff0477ac */ /* 0x000e220008000800 */
[----:B------:R-:W1:Y:S01]  /*0c00*/  LDC.64 R14, c[0x0][0x390] ;  /* 0x0000e400ff0e7b82 */ /* 0x000e620000000a00 */
[----:B------:R-:W-:-:S05]  /*0c10*/  IMAD R17, R9, R10, R11 ;  /* 0x0000000a09117224 */ /* 0x000fca00078e020b */
[C---:B------:R-:W-:Y:S02]  /*0c20*/  IADD3 R25, PT, PT, R17.reuse, 0x1, RZ ;  /* 0x0000000111197810 */ /* 0x040fe40007ffe0ff */
[----:B------:R-:W2:Y:S01]  /*0c30*/  LDC.64 R12, c[0x0][0x398] ;  /* 0x0000e600ff0c7b82 */ /* 0x000ea20000000a00 */
[C---:B------:R-:W-:Y:S02]  /*0c40*/  IADD3 R19, PT, PT, R17.reuse, 0x2, RZ ;  /* 0x0000000211137810 */ /* 0x040fe40007ffe0ff */
[----:B------:R-:W-:Y:S01]  /*0c50*/  IADD3 R18, PT, PT, R17, 0x3, RZ ;  /* 0x0000000311127810 */ /* 0x000fe20007ffe0ff */
[----:B0-----:R-:W-:-:S05]  /*0c60*/  IMAD R21, R11, UR4, R0 ;  /* 0x000000040b157c24 */ /* 0x001fca000f8e0200 */
[----:B------:R-:W-:Y:S01]  /*0c70*/  IADD3 R29, PT, PT, R21, UR4, RZ ;  /* 0x00000004151d7c10 */ /* 0x000fe2000fffe0ff */
[----:B-1----:R-:W-:-:S04]  /*0c80*/  IMAD.WIDE.U32 R26, R17, 0x4, R14 ;  /* 0x00000004111a7825 */ /* 0x002fc800078e000e */
[--C-:B------:R-:W-:Y:S01]  /*0c90*/  IMAD.WIDE.U32 R24, R25, 0x4, R14.reuse ;  /* 0x0000000419187825 */ /* 0x100fe200078e000e */
[----:B------:R0:W3:Y:S03]  /*0ca0*/  LDG.E R23, desc[UR8][R26.64] ;  /* 0x000000081a177981 */ /* 0x0000e6000c1e1900 */
[----:B------:R-:W-:Y:S02]  /*0cb0*/  IMAD.WIDE.U32 R16, R19, 0x4, R14 ;  /* 0x0000000413107825 */ /* 0x000fe400078e000e */
[----:B------:R-:W4:Y:S02]  /*0cc0*/  LDG.E R24, desc[UR8][R24.64] ;  /* 0x0000000818187981 */ /* 0x000f24000c1e1900 */
[----:B--2---:R-:W-:Y:S02]  /*0cd0*/  IMAD.WIDE.U32 R20, R21, 0x4, R12 ;  /* 0x0000000415147825 */ /* 0x004fe400078e000c */
[----:B------:R-:W2:Y:S02]  /*0ce0*/  LDG.E R16, desc[UR8][R16.64] ;  /* 0x0000000810107981 */ /* 0x000ea4000c1e1900 */
[----:B------:R-:W-:-:S02]  /*0cf0*/  IMAD.WIDE.U32 R14, R18, 0x4, R14 ;  /* 0x00000004120e7825 */ /* 0x000fc400078e000e */
[----:B------:R-:W3:Y:S02]  /*0d00*/  LDG.E R20, desc[UR8][R20.64] ;  /* 0x0000000814147981 */ /* 0x000ee4000c1e1900 */
[C-C-:B------:R-:W-:Y:S01]  /*0d10*/  IMAD.WIDE.U32 R18, R29.reuse, 0x4, R12.reuse ;  /* 0x000000041d127825 */ /* 0x140fe200078e000c */
[----:B------:R-:W-:Y:S01]  /*0d20*/  IADD3 R29, PT, PT, R29, UR4, RZ ;  /* 0x000000041d1d7c10 */ /* 0x000fe2000fffe0ff */
[----:B------:R-:W5:Y:S03]  /*0d30*/  LDG.E R14, desc[UR8][R14.64] ;  /* 0x000000080e0e7981 */ /* 0x000f66000c1e1900 */
[C---:B------:R-:W-:Y:S01]  /*0d40*/  IADD3 R28, PT, PT, R29.reuse, UR4, RZ ;  /* 0x000000041d1c7c10 */ /* 0x040fe2000fffe0ff */
[--C-:B0-----:R-:W-:Y:S01]  /*0d50*/  IMAD.WIDE.U32 R26, R29, 0x4, R12.reuse ;  /* 0x000000041d1a7825 */ /* 0x101fe200078e000c */
[----:B------:R-:W4:Y:S03]  /*0d60*/  LDG.E R19, desc[UR8][R18.64] ;  /* 0x0000000812137981 */ /* 0x000f26000c1e1900 */
[----:B------:R-:W-:-:S02]  /*0d70*/  IMAD.WIDE.U32 R12, R28, 0x4, R12 ;  /* 0x000000041c0c7825 */ /* 0x000fc400078e000c */
[----:B------:R-:W2:Y:S04]  /*0d80*/  LDG.E R26, desc[UR8][R26.64] ;  /* 0x000000081a1a7981 */ /* 0x000ea8000c1e1900 */
[----:B------:R-:W5:Y:S01]  /*0d90*/  LDG.E R12, desc[UR8][R12.64] ;  /* 0x000000080c0c7981 */ /* 0x000f62000c1e1900 */
[----:B------:R-:W-:Y:S01]  /*0da0*/  IADD3 R11, PT, PT, R11, 0x4, RZ ;  /* 0x000000040b0b7810 */ /* 0x000fe20007ffe0ff */
[----:B---3--:R-:W-:-:S04]  /*0db0*/  FFMA R23, R23, R20, R22 ;  /* 0x0000001417177223 */ /* 0x008fc80000000016 */
[----:B----4-:R-:W-:-:S04]  /*0dc0*/  FFMA R23, R24, R19, R23 ;  /* 0x0000001318177223 */ /* 0x010fc80000000017 */
[----:B--2---:R-:W-:-:S04]  /*0dd0*/  FFMA R23, R16, R26, R23 ;  /* 0x0000001a10177223 */ /* 0x004fc80000000017 */
[----:B-----5:R-:W-:-:S07]  /*0de0*/  FFMA R22, R14, R12, R23 ;  /* 0x0000000c0e167223 */ /* 0x020fce0000000017 */
.L_x_8:
[----:B------:R-:W-:-:S13]  /*0df0*/  LOP3.LUT P0, R12, R10, 0x3, RZ, 0xc0, !PT ;  /* 0x000000030a0c7812 */ /* 0x000fda000780c0ff */
[----:B------:R-:W-:Y:S05]  /*0e00*/  @!P0 BRA `(.L_x_7) ;  /* 0x00000000007c8947 */ /* 0x000fea0003800000 */
[----:B------:R-:W-:Y:S01]  /*0e10*/  ISETP.NE.AND P0, PT, R12, 0x1, PT ;  /* 0x000000010c00780c */ /* 0x000fe20003f05270 */
[----:B------:R-:W0:Y:S01]  /*0e20*/  LDC.64 R16, c[0x0][0x398] ;  /* 0x0000e600ff107b82 */ /* 0x000e220000000a00 */
[----:B------:R-:W-:-:S04]  /*0e30*/  LOP3.LUT R12, R10, 0x1, RZ, 0xc0, !PT ;  /* 0x000000010a0c7812 */ /* 0x000fc800078ec0ff */
[----:B------:R-:W-:-:S03]  /*0e40*/  ISETP.NE.U32.AND P1, PT, R12, 0x1, PT ;  /* 0x000000010c00780c */ /* 0x000fc60003f25070 */
[----:B------:R-:W1:Y:S04]  /*0e50*/  LDC.64 R18, c[0x0][0x390] ;  /* 0x0000e400ff127b82 */ /* 0x000e680000000a00 */
[----:B------:R-:W-:-:S04]  /*0e60*/  @P0 IMAD R21, R9, R10, R11 ;  /* 0x0000000a09150224 */ /* 0x000fc800078e020b */
[----:B------:R-:W2:Y:S08]  /*0e70*/  @P0 LDC R20, c[0x0][0x388] ;  /* 0x0000e200ff140b82 */ /* 0x000eb00000000800 */
[----:B------:R-:W3:Y:S08]  /*0e80*/  @!P1 LDC R23, c[0x0][0x388] ;  /* 0x0000e200ff179b82 */ /* 0x000ef00000000800 */
[----:B------:R-:W4:Y:S08]  /*0e90*/  LDC.64 R14, c[0x0][0x390] ;  /* 0x0000e400ff0e7b82 */ /* 0x000f300000000a00 */
[----:B------:R-:W5:Y:S01]  /*0ea0*/  LDC.64 R12, c[0x0][0x398] ;  /* 0x0000e600ff0c7b82 */ /* 0x000f620000000a00 */
[----:B--2---:R-:W-:-:S05]  /*0eb0*/  @P0 IMAD R25, R11, R20, R0 ;  /* 0x000000140b190224 */ /* 0x004fca00078e0200 */
[C---:B------:R-:W-:Y:S01]  /*0ec0*/  @P0 IADD3 R27, PT, PT, R25.reuse, R20, RZ ;  /* 0x00000014191b0210 */ /* 0x040fe20007ffe0ff */
[----:B0-----:R-:W-:Y:S01]  /*0ed0*/  @P0 IMAD.WIDE.U32 R24, R25, 0x4, R16 ;  /* 0x0000000419180825 */ /* 0x001fe200078e0010 */
[----:B------:R-:W-:-:S03]  /*0ee0*/  @P0 IADD3 R11, PT, PT, R11, 0x2, RZ ;  /* 0x000000020b0b0810 */ /* 0x000fc60007ffe0ff */
[----:B------:R-:W-:Y:S01]  /*0ef0*/  @P0 IMAD.WIDE.U32 R16, R27, 0x4, R16 ;  /* 0x000000041b100825 */ /* 0x000fe200078e0010 */
[C---:B------:R-:W-:Y:S01]  /*0f00*/  @P0 IADD3 R27, PT, PT, R21.reuse, 0x1, RZ ;  /* 0x00000001151b0810 */ /* 0x040fe20007ffe0ff */
[----:B------:R-:W2:Y:S02]  /*0f10*/  @P0 LDG.E R25, desc[UR8][R24.64] ;  /* 0x0000000818190981 */ /* 0x000ea4000c1e1900 */
[--C-:B-1----:R-:W-:Y:S02]  /*0f20*/  @P0 IMAD.WIDE.U32 R20, R21, 0x4, R18.reuse ;  /* 0x0000000415140825 */ /* 0x102fe400078e0012 */
[----:B------:R-:W2:Y:S02]  /*0f30*/  @P0 LDG.E R16, desc[UR8][R16.64] ;  /* 0x0000000810100981 */ /* 0x000ea4000c1e1900 */
[----:B------:R-:W-:Y:S02]  /*0f40*/  @P0 IMAD.WIDE.U32 R18, R27, 0x4, R18 ;  /* 0x000000041b120825 */ /* 0x000fe400078e0012 */
[----:B------:R-:W2:Y:S02]  /*0f50*/  @P0 LDG.E R21, desc[UR8][R20.64] ;  /* 0x0000000814150981 */ /* 0x000ea4000c1e1900 */
[----:B------:R-:W-:-:S02]  /*0f60*/  @!P1 IMAD R27, R9, R10, R11 ;  /* 0x0000000a091b9224 */ /* 0x000fc400078e020b */
[----:B---3--:R-:W-:Y:S01]  /*0f70*/  @!P1 IMAD R23, R11, R23, R0 ;  /* 0x000000170b179224 */ /* 0x008fe200078e0200 */
[----:B------:R-:W3:Y:S01]  /*0f80*/  @P0 LDG.E R18, desc[UR8][R18.64] ;  /* 0x0000000812120981 */ /* 0x000ee2000c1e1900 */
[----:B----4-:R-:W-:-:S04]  /*0f90*/  @!P1 IMAD.WIDE.U32 R14, R27, 0x4, R14 ;  /* 0x000000041b0e9825 */ /* 0x010fc800078e000e */
[----:B-----5:R-:W-:Y:S02]  /*0fa0*/  @!P1 IMAD.WIDE.U32 R12, R23, 0x4, R12 ;  /* 0x00000004170c9825 */ /* 0x020fe400078e000c */
[----:B------:R-:W4:Y:S04]  /*0fb0*/  @!P1 LDG.E R15, desc[UR8][R14.64] ;  /* 0x000000080e0f9981 */ /* 0x000f28000c1e1900 */
[----:B------:R-:W4:Y:S01]  /*0fc0*/  @!P1 LDG.E R12, desc[UR8][R12.64] ;  /* 0x000000080c0c9981 */ /* 0x000f22000c1e1900 */
[----:B--2---:R-:W-:-:S04]  /*0fd0*/  @P0 FFMA R25, R21, R25, R22 ;  /* 0x0000001915190223 */ /* 0x004fc80000000016 */
[----:B---3--:R-:W-:-:S04]  /*0fe0*/  @P0 FFMA R22, R18, R16, R25 ;  /* 0x0000001012160223 */ /* 0x008fc80000000019 */
[----:B----4-:R-:W-:-:S07]  /*0ff0*/  @!P1 FFMA R22, R15, R12, R22 ;  /* 0x0000000c0f169223 */ /* 0x010fce0000000016 */
.L_x_7:
[----:B------:R-:W0:Y:S01]  /*1000*/  LDCU UR4, c[0x0][0x388] ;  /* 0x00007100ff0477ac */ /* 0x000e220008000800 */
[----:B------:R-:W1:Y:S01]  /*1010*/  LDC.64 R10, c[0x0][0x3a0] ;  /* 0x0000e800ff0a7b82 */ /* 0x000e620000000a00 */
[C---:B0-----:R-:W-:Y:S01]  /*1020*/  IMAD R13, R9.reuse, UR4, R0 ;  /* 0x00000004090d7c24 */ /* 0x041fe2000f8e0200 */
[----:B------:R-:W0:Y:S01]  /*1030*/  LDCU UR4, c[0x0][0x380] ;  /* 0x00007000ff0477ac */ /* 0x000e220008000800 */
[----:B------:R-:W-:Y:S02]  /*1040*/  IADD3 R9, PT, PT, R9, 0x1, RZ ;  /* 0x0000000109097810 */ /* 0x000fe40007ffe0ff */
[----:B-1----:R-:W-:-:S05]  /*1050*/  IMAD.WIDE.U32 R10, R13, 0x4, R10 ;  /* 0x000000040d0a7825 */ /* 0x002fca00078e000a */
[----:B------:R1:W-:Y:S01]  /*1060*/  STG.E desc[UR8][R10.64], R22 ;  /* 0x000000160a007986 */ /* 0x0003e2000c101908 */
[----:B0-----:R-:W-:-:S13]  /*1070*/  ISETP.NE.AND P0, PT, R9, UR4, PT ;  /* 0x0000000409007c0c */ /* 0x001fda000bf05270 */
[----:B-1----:R-:W-:Y:S05]  /*1080*/  @P0 BRA `(.L_x_9) ;  /* 0xfffffff400880947 */ /* 0x002fea000383ffff */
[----:B------:R-:W-:Y:S05]  /*1090*/  EXIT ;  /* 0x000000000000794d */ /* 0x000fea0003800000 */
.L_x_10:
[----:B------:R-:W-:-:S00]  /*10a0*/  BRA `(.L_x_10) ;  /* 0xfffffffc00fc7947 */ /* 0x000fc0000383ffff */
[----:B------:R-:W-:-:S00]  /*10b0*/  NOP ;  /* 0x0000000000007918 */ /* 0x000fc00000000000 */
        /* <DEDUP_REMOVED lines=12> */
.L_x_27:


//--------------------- .text._Z27matrixMulKernel_1thread1rowiiiPKfS0_Pf --------------------------
	.section	.text._Z27matrixMulKernel_1thread1rowiiiPKfS0_Pf,"ax",@progbits
	.align	128
        .global         _Z27matrixMulKernel_1thread1rowiiiPKfS0_Pf
        .type           _Z27matrixMulKernel_1thread1rowiiiPKfS0_Pf,@function
        .size           _Z27matrixMulKernel_1thread1rowiiiPKfS0_Pf,(.L_x_28 - _Z27matrixMulKernel_1thread1rowiiiPKfS0_Pf)
        .other          _Z27matrixMulKernel_1thread1rowiiiPKfS0_Pf,@"STO_CUDA_ENTRY STV_DEFAULT"
_Z27matrixMulKernel_1thread1rowiiiPKfS0_Pf:
.text._Z27matrixMulKernel_1thread1rowiiiPKfS0_Pf:
[----:B------:R-:W-:Y:S01]  /*0000*/  LDC R1, c[0x0][0x37c] ;  /* 0x0000df00ff017b82 */ /* 0x000fe20000000800 */
[----:B------:R-:W0:Y:S07]  /*0010*/  S2R R5, SR_TID.Y ;  /* 0x0000000000057919 */ /* 0x000e2e0000002200 */
[----:B------:R-:W0:Y:S01]  /*0020*/  S2UR UR4, SR_CTAID.Y ;  /* 0x00000000000479c3 */ /* 0x000e220000002600 */
[----:B------:R-:W1:Y:S07]  /*0030*/  LDCU UR5, c[0x0][0x380] ;  /* 0x00007000ff0577ac */ /* 0x000e6e0008000800 */
[----:B------:R-:W0:Y:S08]  /*0040*/  LDC R0, c[0x0][0x364] ;  /* 0x0000d900ff007b82 */ /* 0x000e300000000800 */
[----:B------:R-:W2:Y:S01]  /*0050*/  LDC R3, c[0x0][0x388] ;  /* 0x0000e200ff037b82 */ /* 0x000ea20000000800 */
[----:B0-----:R-:W-:Y:S01]  /*0060*/  IMAD R0, R0, UR4, R5 ;  /* 0x0000000400007c24 */ /* 0x001fe2000f8e0205 */
[----:B--2---:R-:W-:-:S04]  /*0070*/  ISETP.NE.AND P0, PT, R3, RZ, PT ;  /* 0x000000ff0300720c */ /* 0x004fc80003f05270 */
[----:B-1----:R-:W-:-:S13]  /*0080*/  ISETP.GE.U32.OR P0, PT, R0, UR5, !P0 ;  /* 0x0000000500007c0c */ /* 0x002fda000c706470 */
[----:B------:R-:W-:Y:S05]  /*0090*/  @P0 EXIT ;  /* 0x000000000000094d */ /* 0x000fea0003800000 */
[----:B------:R-:W0:Y:S01]  /*00a0*/  LDC R4, c[0x0][0x384] ;  /* 0x0000e100ff047b82 */ /* 0x000e220000000800 */
[----:B------:R-:W1:Y:S01]  /*00b0*/  LDCU.64 UR4, c[0x0][0x358] ;  /* 0x00006b00ff0477ac */ /* 0x000e620008000a00 */
[----:B0-----:R-:W-:-:S13]  /*00c0*/  ISETP.NE.AND P0, PT, R4, RZ, PT ;  /* 0x000000ff0400720c */ /* 0x001fda0003f05270 */
[----:B-1----:R-:W-:Y:S05]  /*00d0*/  @P0 BRA `(.L_x_11) ;  /* 0x00000004002c0947 */ /* 0x002fea0003800000 */
        /* <DEDUP_REMOVED lines=8> */
[----:B------:R-:W-:-:S03]  /*0160*/  IMAD R7, R0, R3, 0x3 ;  /* 0x0000000300077424 */ /* 0x000fc600078e0203 */
[----:B------:R-:W-:-:S07]  /*0170*/  IADD3 R6, PT, PT, -R2, RZ, RZ ;  /* 0x000000ff02067210 */ /* 0x000fce0007ffe1ff */
.L_x_13:
[C---:B-1----:R-:W-:Y:S01]  /*0180*/  IADD3 R13, PT, PT, R7.reuse, -0x3, RZ ;  /* 0xfffffffd070d7810 */ /* 0x042fe20007ffe0ff */
[C-C-:B0-----:R-:W-:Y:S01]  /*0190*/  IMAD.WIDE.U32 R8, R7.reuse, 0x4, R4.reuse ;  /* 0x0000000407087825 */ /* 0x141fe200078e0004 */
[----:B------:R-:W-:Y:S02]  /*01a0*/  IADD3 R15, PT, PT, R7, -0x2, RZ ;  /* 0xfffffffe070f7810 */ /* 0x000fe40007ffe0ff */
[----:B------:R-:W-:Y:S01]  /*01b0*/  IADD3 R6, PT, PT, R6, 0x8, RZ ;  /* 0x0000000806067810 */ /* 0x000fe20007ffe0ff */
[--C-:B------:R-:W-:Y:S01]  /*01c0*/  IMAD.WIDE.U32 R12, R13, 0x4, R4.reuse ;  /* 0x000000040d0c7825 */ /* 0x100fe200078e0004 */
[C---:B------:R-:W-:Y:S02]  /*01d0*/  IADD3 R17, PT, PT, R7.reuse, -0x1, RZ ;  /* 0xffffffff07117810 */ /* 0x040fe40007ffe0ff */
[----:B------:R-:W-:Y:S01]  /*01e0*/  IADD3 R11, PT, PT, R7, 0x1, RZ ;  /* 0x00000001070b7810 */ /* 0x000fe20007ffe0ff */
[--C-:B------:R-:W-:Y:S01]  /*01f0*/  IMAD.WIDE.U32 R14, R15, 0x4, R4.reuse ;  /* 0x000000040f0e7825 */ /* 0x100fe200078e0004 */
[----:B------:R-:W-:Y:S01]  /*0200*/  IADD3 R19, PT, PT, R7, 0x2, RZ ;  /* 0x0000000207137810 */ /* 0x000fe20007ffe0ff */
[----:B------:R0:W-:Y:S01]  /*0210*/  STG.E desc[UR4][R12.64], RZ ;  /* 0x000000ff0c007986 */ /* 0x0001e2000c101904 */
[----:B------:R-:W-:Y:S01]  /*0220*/  ISETP.NE.AND P1, PT, R6, RZ, PT ;  /* 0x000000ff0600720c */ /* 0x000fe20003f25270 */
[--C-:B------:R-:W-:Y:S01]  /*0230*/  IMAD.WIDE.U32 R16, R17, 0x4, R4.reuse ;  /* 0x0000000411107825 */ /* 0x100fe200078e0004 */
[C---:B------:R-:W-:Y:S01]  /*0240*/  IADD3 R21, PT, PT, R7.reuse, 0x3, RZ ;  /* 0x0000000307157810 */ /* 0x040fe20007ffe0ff */
[----:B------:R1:W-:Y:S01]  /*0250*/  STG.E desc[UR4][R14.64], RZ ;  /* 0x000000ff0e007986 */ /* 0x0003e2000c101904 */
[----:B------:R-:W-:Y:S01]  /*0260*/  IADD3 R23, PT, PT, R7, 0x4, RZ ;  /* 0x0000000407177810 */ /* 0x000fe20007ffe0ff */
[--C-:B------:R-:W-:Y:S01]  /*0270*/  IMAD.WIDE.U32 R10, R11, 0x4, R4.reuse ;  /* 0x000000040b0a7825 */ /* 0x100fe200078e0004 */
[----:B------:R-:W-:Y:S01]  /*0280*/  IADD3 R7, PT, PT, R7, 0x8, RZ ;  /* 0x0000000807077810 */ /* 0x000fe20007ffe0ff */
[----:B------:R1:W-:Y:S02]  /*0290*/  STG.E desc[UR4][R16.64], RZ ;  /* 0x000000ff10007986 */ /* 0x0003e4000c101904 */
[----:B------:R-:W-:-:S02]  /*02a0*/  IMAD.WIDE.U32 R18, R19, 0x4, R4 ;  /* 0x0000000413127825 */ /* 0x000fc400078e0004 */
[----:B------:R1:W-:Y:S02]  /*02b0*/  STG.E desc[UR4][R8.64], RZ ;  /* 0x000000ff08007986 */ /* 0x0003e4000c101904 */
[--C-:B------:R-:W-:Y:S02]  /*02c0*/  IMAD.WIDE.U32 R20, R21, 0x4, R4.reuse ;  /* 0x0000000415147825 */ /* 0x100fe400078e0004 */
[----:B------:R1:W-:Y:S02]  /*02d0*/  STG.E desc[UR4][R10.64], RZ ;  /* 0x000000ff0a007986 */ /* 0x0003e4000c101904 */
[----:B0-----:R-:W-:Y:S02]  /*02e0*/  IMAD.WIDE.U32 R12, R23, 0x4, R4 ;  /* 0x00000004170c7825 */ /* 0x001fe400078e0004 */
[----:B------:R1:W-:Y:S04]  /*02f0*/  STG.E desc[UR4][R18.64], RZ ;  /* 0x000000ff12007986 */ /* 0x0003e8000c101904 */
[----:B------:R1:W-:Y:S04]  /*0300*/  STG.E desc[UR4][R20.64], RZ ;  /* 0x000000ff14007986 */ /* 0x0003e8000c101904 */
[----:B------:R1:W-:Y:S01]  /*0310*/  STG.E desc[UR4][R12.64], RZ ;  /* 0x000000ff0c007986 */ /* 0x0003e2000c101904 */
[----:B------:R-:W-:Y:S05]  /*0320*/  @P1 BRA `(.L_x_13) ;  /* 0xfffffffc00941947 */ /* 0x000fea000383ffff */
.L_x_12:
[----:B------:R-:W-:Y:S05]  /*0330*/  @!P0 EXIT ;  /* 0x000000000000894d */ /* 0x000fea0003800000 */
[----:B------:R-:W-:Y:S02]  /*0340*/  ISETP.GE.U32.AND P0, PT, R22, 0x4, PT ;  /* 0x000000041600780c */ /* 0x000fe40003f06070 */
[----:B-1----:R-:W-:-:S04]  /*0350*/  LOP3.LUT R12, R3, 0x3, RZ, 0xc0, !PT ;  /* 0x00000003030c7812 */ /* 0x002fc800078ec0ff */
[----:B------:R-:W-:-:S07]  /*0360*/  ISETP.NE.AND P1, PT, R12, RZ, PT ;  /* 0x000000ff0c00720c */ /* 0x000fce0003f25270 */
[----:B------:R-:W-:Y:S06]  /*0370*/  @!P0 BRA `(.L_x_14) ;  /* 0x0000000000388947 */ /* 0x000fec0003800000 */
[----:B------:R-:W0:Y:S01]  /*0380*/  LDC.64 R10, c[0x0][0x3a0] ;  /* 0x0000e800ff0a7b82 */ /* 0x000e220000000a00 */
[----:B------:R-:W-:Y:S01]  /*0390*/  IMAD R5, R0, R3, R2 ;  /* 0x0000000300057224 */ /* 0x000fe200078e0202 */
[----:B------:R-:W-:-:S04]  /*03a0*/  IADD3 R2, PT, PT, R2, 0x4, RZ ;  /* 0x0000000402027810 */ /* 0x000fc80007ffe0ff */
[C---:B------:R-:W-:Y:S02]  /*03b0*/  IADD3 R7, PT, PT, R5.reuse, 0x1, RZ ;  /* 0x0000000105077810 */ /* 0x040fe40007ffe0ff */
[C---:B------:R-:W-:Y:S02]  /*03c0*/  IADD3 R9, PT, PT, R5.reuse, 0x2, RZ ;  /* 0x0000000205097810 */ /* 0x040fe40007ffe0ff */
[C---:B------:R-:W-:Y:S01]  /*03d0*/  IADD3 R13, PT, PT, R5.reuse, 0x3, RZ ;  /* 0x00000003050d7810 */ /* 0x040fe20007ffe0ff */
        /* <DEDUP_REMOVED lines=8> */
.L_x_14:
[----:B------:R-:W-:Y:S05]  /*0460*/  @!P1 EXIT ;  /* 0x000000000000994d */ /* 0x000fea0003800000 */
[----:B------:R-:W-:Y:S02]  /*0470*/  ISETP.NE.AND P0, PT, R12, 0x1, PT ;  /* 0x000000010c00780c */ /* 0x000fe40003f05270 */
[----:B0-----:R-:W-:-:S04]  /*0480*/  LOP3.LUT R4, R3, 0x1, RZ, 0xc0, !PT ;  /* 0x0000000103047812 */ /* 0x001fc800078ec0ff */
[----:B------:R-:W-:-:S07]  /*0490*/  ISETP.NE.U32.AND P1, PT, R4, 0x1, PT ;  /* 0x000000010400780c */ /* 0x000fce0003f25070 */
[----:B------:R-:W-:Y:S06]  /*04a0*/  @!P0 BRA `(.L_x_15) ;  /* 0x0000000000208947 */ /* 0x000fec0003800000 */
[----:B------:R-:W0:Y:S01]  /*04b0*/  LDC.64 R4, c[0x0][0x3a0] ;  /* 0x0000e800ff047b82 */ /* 0x000e220000000a00 */
[----:B------:R-:W-:Y:S01]  /*04c0*/  IMAD R7, R0, R3, R2 ;  /* 0x0000000300077224 */ /* 0x000fe200078e0202 */
[----:B------:R-:W-:-:S04]  /*04d0*/  IADD3 R2, PT, PT, R2, 0x2, RZ ;  /* 0x0000000202027810 */ /* 0x000fc80007ffe0ff */
[C---:B------:R-:W-:Y:S01]  /*04e0*/  IADD3 R9, PT, PT, R7.reuse, 0x1, RZ ;  /* 0x0000000107097810 */ /* 0x040fe20007ffe0ff */
[----:B0-----:R-:W-:-:S04]  /*04f0*/  IMAD.WIDE.U32 R6, R7, 0x4, R4 ;  /* 0x0000000407067825 */ /* 0x001fc800078e0004 */
[----:B------:R-:W-:Y:S01]  /*0500*/  IMAD.WIDE.U32 R4, R9, 0x4, R4 ;  /* 0x0000000409047825 */ /* 0x000fe200078e0004 */
[----:B------:R0:W-:Y:S04]  /*0510*/  STG.E desc[UR4][R6.64], RZ ;  /* 0x000000ff06007986 */ /* 0x0001e8000c101904 */
[----:B------:R0:W-:Y:S02]  /*0520*/  STG.E desc[UR4][R4.64], RZ ;  /* 0x000000ff04007986 */ /* 0x0001e4000c101904 */
.L_x_15:
[----:B------:R-:W-:Y:S05]  /*0530*/  @P1 EXIT ;  /* 0x000000000000194d */ /* 0x000fea0003800000 */
[----:B0-----:R-:W0:Y:S01]  /*0540*/  LDC.64 R4, c[0x0][0x3a0] ;  /* 0x0000e800ff047b82 */ /* 0x001e220000000a00 */
[----:B------:R-:W-:-:S04]  /*0550*/  IMAD R3, R0, R3, R2 ;  /* 0x0000000300037224 */ /* 0x000fc800078e0202 */
[----:B0-----:R-:W-:-:S05]  /*0560*/  IMAD.WIDE.U32 R2, R3, 0x4, R4 ;  /* 0x0000000403027825 */ /* 0x001fca00078e0004 */
[----:B------:R-:W-:Y:S01]  /*0570*/  STG.E desc[UR4][R2.64], RZ ;  /* 0x000000ff02007986 */ /* 0x000fe2000c101904 */
[----:B------:R-:W-:Y:S05]  /*0580*/  EXIT ;  /* 0x000000000000794d */ /* 0x000fea0003800000 */
.L_x_11:
[C---:B------:R-:W-:Y:S02]  /*0590*/  LOP3.LUT R2, R4.reuse, 0xfffffff8, RZ, 0xc0, !PT ;  /* 0xfffffff804027812 */ /* 0x040fe400078ec0ff */
[C---:B------:R-:W-:Y:S02]  /*05a0*/  LOP3.LUT R3, R4.reuse, 0x7, RZ, 0xc0, !PT ;  /* 0x0000000704037812 */ /* 0x040fe400078ec0ff */
[----:B------:R-:W-:Y:S02]  /*05b0*/  LOP3.LUT R4, R4, 0x3, RZ, 0xc0, !PT ;  /* 0x0000000304047812 */ /* 0x000fe400078ec0ff */
[----:B------:R-:W-:Y:S02]  /*05c0*/  MOV R5, RZ ;  /* 0x000000ff00057202 */ /* 0x000fe40000000f00 */
[----:B------:R-:W-:-:S07]  /*05d0*/  IADD3 R6, PT, PT, -R2, RZ, RZ ;  /* 0x000000ff02067210 */ /* 0x000fce0007ffe1ff */
.L_x_20:
[----:B0-----:R-:W0:Y:S01]  /*05e0*/  LDC R7, c[0x0][0x384] ;  /* 0x0000e100ff077b82 */ /* 0x001e220000000800 */
[----:B------:R-:W-:Y:S01]  /*05f0*/  HFMA2 R18, -RZ, RZ, 0, 0 ;  /* 0x00000000ff127431 */ /* 0x000fe200000001ff */
[----:B------:R-:W-:Y:S02]  /*0600*/  MOV R12, RZ ;  /* 0x000000ff000c7202 */ /* 0x000fe40000000f00 */
[----:B0-----:R-:W-:-:S13]  /*0610*/  ISETP.GE.U32.AND P0, PT, R7, 0x8, PT ;  /* 0x000000080700780c */ /* 0x001fda0003f06070 */
[----:B------:R-:W-:Y:S05]  /*0620*/  @!P0 BRA `(.L_x_16) ;  /* 0x0000000400288947 */ /* 0x000fea0003800000 */
[----:B------:R-:W0:Y:S01]  /*0630*/  LDC R10, c[0x0][0x388] ;  /* 0x0000e200ff0a7b82 */ /* 0x000e220000000800 */
[----:B------:R-:W-:Y:S01]  /*0640*/  IMAD R9, R0, R7, 0x3 ;  /* 0x0000000300097424 */ /* 0x000fe200078e0207 */
[----:B------:R-:W-:Y:S02]  /*0650*/  MOV R18, RZ ;  /* 0x000000ff00127202 */ /* 0x000fe40000000f00 */
[-C--:B------:R-:W-:Y:S02]  /*0660*/  MOV R11, R5.reuse ;  /* 0x00000005000b7202 */ /* 0x080fe40000000f00 */
[----:B------:R-:W-:Y:S02]  /*0670*/  MOV R20, R6 ;  /* 0x0000000600147202 */ /* 0x000fe40000000f00 */
[----:B0-----:R-:W-:Y:S01]  /*0680*/  IADD3 R8, PT, PT, R5, R10, RZ ;  /* 0x0000000a05087210 */ /* 0x001fe20007ffe0ff */
[C-C-:B------:R-:W-:Y:S01]  /*0690*/  IMAD R21, R10.reuse, 0x3, R5.reuse ;  /* 0x000000030a157824 */ /* 0x140fe200078e0205 */
[CC--:B------:R-:W-:Y:S01]  /*06a0*/  LEA R19, R10.reuse, R5.reuse, 0x1 ;  /* 0x000000050a137211 */ /* 0x0c0fe200078e08ff */
[C-C-:B------:R-:W-:Y:S01]  /*06b0*/  IMAD R25, R10.reuse, 0x5, R5.reuse ;  /* 0x000000050a197824 */ /* 0x140fe200078e0205 */
[C---:B------:R-:W-:Y:S01]  /*06c0*/  LEA R23, R10.reuse, R5, 0x2 ;  /* 0x000000050a177211 */ /* 0x040fe200078e10ff */
[----:B------:R-:W-:-:S02]  /*06d0*/  IMAD R27, R10, 0x6, R5 ;  /* 0x000000060a1b7824 */ /* 0x000fc400078e0205 */
[----:B------:R-:W-:-:S07]  /*06e0*/  IMAD R29, R10, 0x7, R5 ;  /* 0x000000070a1d7824 */ /* 0x000fce00078e0205 */
.L_x_17:
[----:B------:R-:W0:Y:S01]  /*06f0*/  LDC.64 R14, c[0x0][0x390] ;  /* 0x0000e400ff0e7b82 */ /* 0x000e220000000a00 */
[----:B------:R-:W-:-:S07]  /*0700*/  VIADD R17, R9, 0xfffffffd ;  /* 0xfffffffd09117836 */ /* 0x000fce0000000000 */
[----:B------:R-:W1:Y:S01]  /*0710*/  LDC.64 R12, c[0x0][0x398] ;  /* 0x0000e600ff0c7b82 */ /* 0x000e620000000a00 */
[----:B0-----:R-:W-:-:S05]  /*0720*/  IMAD.WIDE.U32 R16, R17, 0x4, R14 ;  /* 0x0000000411107825 */ /* 0x001fca00078e000e */
[----:B------:R1:W2:Y:S02]  /*0730*/  LDG.E R22, desc[UR4][R16.64] ;  /* 0x0000000410167981 */ /* 0x0002a4000c1e1900 */
[----:B-1----:R-:W-:-:S05]  /*0740*/  IMAD.WIDE.U32 R16, R11, 0x4, R12 ;  /* 0x000000040b107825 */ /* 0x002fca00078e000c */
[----:B------:R0:W2:Y:S01]  /*0750*/  LDG.E R24, desc[UR4][R16.64] ;  /* 0x0000000410187981 */ /* 0x0000a2000c1e1900 */
[----:B------:R-:W-:-:S05]  /*0760*/  IADD3 R26, PT, PT, R9, -0x2, RZ ;  /* 0xfffffffe091a7810 */ /* 0x000fca0007ffe0ff */
[----:B0-----:R-:W-:-:S04]  /*0770*/  IMAD.WIDE.U32 R16, R26, 0x4, R14 ;  /* 0x000000041a107825 */ /* 0x001fc800078e000e */
[----:B--2---:R-:W-:Y:S02]  /*0780*/  FFMA R18, R22, R24, R18 ;  /* 0x0000001816127223 */ /* 0x004fe40000000012 */
[----:B------:R0:W2:Y:S02]  /*0790*/  LDG.E R22, desc[UR4][R16.64] ;  /* 0x0000000410167981 */ /* 0x0000a4000c1e1900 */
[----:B0-----:R-:W-:-:S05]  /*07a0*/  IMAD.WIDE.U32 R16, R8, 0x4, R12 ;  /* 0x0000000408107825 */ /* 0x001fca00078e000c */
[----:B------:R0:W2:Y:S01]  /*07b0*/  LDG.E R24, desc[UR4][R16.64] ;  /* 0x0000000410187981 */ /* 0x0000a2000c1e1900 */
[----:B------:R-:W-:-:S05]  /*07c0*/  IADD3 R26, PT, PT, R9, -0x1, RZ ;  /* 0xffffffff091a7810 */ /* 0x000fca0007ffe0ff */
[----:B0-----:R-:W-:-:S04]  /*07d0*/  IMAD.WIDE.U32 R16, R26, 0x4, R14 ;  /* 0x000000041a107825 */ /* 0x001fc800078e000e */
[----:B--2---:R-:W-:Y:S02]  /*07e0*/  FFMA R18, R22, R24, R18 ;  /* 0x0000001816127223 */ /* 0x004fe40000000012 */
[----:B------:R0:W2:Y:S02]  /*07f0*/  LDG.E R22, desc[UR4][R16.64] ;  /* 0x0000000410167981 */ /* 0x0000a4000c1e1900 */
[----:B0-----:R-:W-:-:S05]  /*0800*/  IMAD.WIDE.U32 R16, R19, 0x4, R12 ;  /* 0x0000000413107825 */ /* 0x001fca00078e000c */
[----:B------:R0:W2:Y:S02]  /*0810*/  LDG.E R24, desc[UR4][R16.64] ;  /* 0x0000000410187981 */ /* 0x0000a4000c1e1900 */
[----:B0-----:R-:W-:-:S04]  /*0820*/  IMAD.WIDE.U32 R16, R9, 0x4, R14 ;  /* 0x0000000409107825 */ /* 0x001fc800078e000e */
[----:B--2---:R-:W-:Y:S02]  /*0830*/  FFMA R18, R22, R24, R18 ;  /* 0x0000001816127223 */ /* 0x004fe40000000012 */
[----:B------:R0:W2:Y:S02]  /*0840*/  LDG.E R22, desc[UR4][R16.64] ;  /* 0x0000000410167981 */ /* 0x0000a4000c1e1900 */
[----:B0-----:R-:W-:-:S05]  /*0850*/  IMAD.WIDE.U32 R16, R21, 0x4, R12 ;  /* 0x0000000415107825 */ /* 0x001fca00078e000c */
[----:B------:R0:W2:Y:S01]  /*0860*/  LDG.E R24, desc[UR4][R16.64] ;  /* 0x0000000410187981 */ /* 0x0000a2000c1e1900 */
[----:B------:R-:W-:-:S05]  /*0870*/  IADD3 R26, PT, PT, R9, 0x1, RZ ;  /* 0x00000001091a7810 */ /* 0x000fca0007ffe0ff */
        /* <DEDUP_REMOVED lines=13> */
[----:B--2---:R-:W-:Y:S01]  /*0950*/  FFMA R18, R22, R24, R18 ;  /* 0x0000001816127223 */ /* 0x004fe20000000012 */
[----:B------:R-:W-:Y:S01]  /*0960*/  IADD3 R24, PT, PT, R9, 0x4, RZ ;  /* 0x0000000409187810 */ /* 0x000fe20007ffe0ff */
[----:B------:R0:W2:Y:S04]  /*0970*/  LDG.E R22, desc[UR4][R16.64] ;  /* 0x0000000410167981 */ /* 0x0000a8000c1e1900 */
[----:B------:R-:W-:-:S04]  /*0980*/  IMAD.WIDE.U32 R14, R24, 0x4, R14 ;  /* 0x00000004180e7825 */ /* 0x000fc800078e000e */
[--C-:B0-----:R-:W-:Y:S02]  /*0990*/  IMAD.WIDE.U32 R16, R27, 0x4, R12.reuse ;  /* 0x000000041b107825 */ /* 0x101fe400078e000c */
[----:B------:R-:W3:Y:S02]  /*09a0*/  LDG.E R15, desc[UR4][R14.64] ;  /* 0x000000040e0f7981 */ /* 0x000ee4000c1e1900 */
[----:B------:R-:W-:Y:S02]  /*09b0*/  IMAD.WIDE.U32 R12, R29, 0x4, R12 ;  /* 0x000000041d0c7825 */ /* 0x000fe400078e000c */
[----:B------:R-:W2:Y:S04]  /*09c0*/  LDG.E R24, desc[UR4][R16.64] ;  /* 0x0000000410187981 */ /* 0x000ea8000c1e1900 */
[----:B------:R-:W3:Y:S01]  /*09d0*/  LDG.E R12, desc[UR4][R12.64] ;  /* 0x000000040c0c7981 */ /* 0x000ee2000c1e1900 */
[----:B------:R-:W-:-:S04]  /*09e0*/  IADD3 R20, PT, PT, R20, 0x8, RZ ;  /* 0x0000000814147810 */ /* 0x000fc80007ffe0ff */
[----:B------:R-:W-:Y:S01]  /*09f0*/  ISETP.NE.AND P0, PT, R20, RZ, PT ;  /* 0x000000ff1400720c */ /* 0x000fe20003f05270 */
[C---:B------:R-:W-:Y:S01]  /*0a00*/  IMAD R29, R10.reuse, 0x8, R29 ;  /* 0x000000080a1d7824 */ /* 0x040fe200078e021d */
[----:B------:R-:W-:Y:S02]  /*0a10*/  IADD3 R9, PT, PT, R9, 0x8, RZ ;  /* 0x0000000809097810 */ /* 0x000fe40007ffe0ff */
[C---:B------:R-:W-:Y:S02]  /*0a20*/  LEA R8, R10.reuse, R8, 0x3 ;  /* 0x000000080a087211 */ /* 0x040fe400078e18ff */
[C---:B------:R-:W-:Y:S02]  /*0a30*/  LEA R19, R10.reuse, R19, 0x3 ;  /* 0x000000130a137211 */ /* 0x040fe400078e18ff */
[C---:B------:R-:W-:Y:S02]  /*0a40*/  LEA R21, R10.reuse, R21, 0x3 ;  /* 0x000000150a157211 */ /* 0x040fe400078e18ff */
[----:B------:R-:W-:-:S02]  /*0a50*/  LEA R23, R10, R23, 0x3 ;  /* 0x000000170a177211 */ /* 0x000fc400078e18ff */
[C---:B------:R-:W-:Y:S02]  /*0a60*/  LEA R25, R10.reuse, R25, 0x3 ;  /* 0x000000190a197211 */ /* 0x040fe400078e18ff */
[C---:B------:R-:W-:Y:S02]  /*0a70*/  LEA R27, R10.reuse, R27, 0x3 ;  /* 0x0000001b0a1b7211 */ /* 0x040fe400078e18ff */
[----:B------:R-:W-:Y:S01]  /*0a80*/  LEA R11, R10, R11, 0x3 ;  /* 0x0000000b0a0b7211 */ /* 0x000fe200078e18ff */
[----:B--2---:R-:W-:-:S04]  /*0a90*/  FFMA R18, R22, R24, R18 ;  /* 0x0000001816127223 */ /* 0x004fc80000000012 */
[----:B---3--:R-:W-:Y:S01]  /*0aa0*/  FFMA R18, R15, R12, R18 ;  /* 0x0000000c0f127223 */ /* 0x008fe20000000012 */
[----:B------:R-:W-:Y:S06]  /*0ab0*/  @P0 BRA `(.L_x_17) ;  /* 0xfffffffc000c0947 */ /* 0x000fec000383ffff */
[----:B------:R-:W-:-:S07]  /*0ac0*/  MOV R12, R2 ;  /* 0x00000002000c7202 */ /* 0x000fce0000000f00 */
.L_x_16:
[----:B------:R-:W-:-:S13]  /*0ad0*/  ISETP.NE.AND P0, PT, R3, RZ, PT ;  /* 0x000000ff0300720c */ /* 0x000fda0003f05270 */
[----:B------:R-:W-:Y:S05]  /*0ae0*/  @!P0 BRA `(.L_x_18) ;  /* 0x00000004000c8947 */ /* 0x000fea0003800000 */
[----:B------:R-:W-:Y:S02]  /*0af0*/  IADD3 R8, PT, PT, R3, -0x1, RZ ;  /* 0xffffffff03087810 */ /* 0x000fe40007ffe0ff */
[----:B------:R-:W-:Y:S02]  /*0b00*/  ISETP.NE.AND P1, PT, R4, RZ, PT ;  /* 0x000000ff0400720c */ /* 0x000fe40003f25270 */
[----:B------:R-:W-:-:S13]  /*0b10*/  ISETP.GE.U32.AND P0, PT, R8, 0x3, PT ;  /* 0x000000030800780c */ /* 0x000fda0003f06070 */
[----:B------:R-:W-:Y:S05]  /*0b20*/  @!P0 BRA `(.L_x_19) ;  /* 0x0000000000808947 */ /* 0x000fea0003800000 */
[----:B------:R-:W0:Y:S01]  /*0b30*/  LDC R13, c[0x0][0x388] ;  /* 0x0000e200ff0d7b82 */ /* 0x000e220000000800 */
[----:B------:R-:W-:-:S05]  /*0b40*/  IMAD R15, R0, R7, R12 ;  /* 0x00000007000f7224 */ /* 0x000fca00078e020c */
[C---:B------:R-:W-:Y:S02]  /*0b50*/  IADD3 R21, PT, PT, R15.reuse, 0x1, RZ ;  /* 0x000000010f157810 */ /* 0x040fe40007ffe0ff */
[----:B------:R-:W1:Y:S08]  /*0b60*/  LDC.64 R8, c[0x0][0x398] ;  /* 0x0000e600ff087b82 */ /* 0x000e700000000a00 */
[----:B------:R-:W2:Y:S01]  /*0b70*/  LDC.64 R10, c[0x0][0x390] ;  /* 0x0000e400ff0a7b82 */ /* 0x000ea20000000a00 */
[----:B0-----:R-:W-:Y:S01]  /*0b80*/  IMAD R14, R12, R13, R5 ;  /* 0x0000000d0c0e7224 */ /* 0x001fe200078e0205 */
[----:B------:R-:W-:-:S03]  /*0b90*/  IADD3 R17, PT, PT, R15, 0x2, RZ ;  /* 0x000000020f117810 */ /* 0x000fc60007ffe0ff */
[C---:B-1----:R-:W-:Y:S01]  /*0ba0*/  IMAD.WIDE.U32 R22, R14.reuse, 0x4, R8 ;  /* 0x000000040e167825 */ /* 0x042fe200078e0008 */
[----:B------:R-:W-:-:S04]  /*0bb0*/  IADD3 R14, PT, PT, R14, R13, RZ ;  /* 0x0000000d0e0e7210 */ /* 0x000fc80007ffe0ff */
[CC--:B------:R-:W-:Y:S01]  /*0bc0*/  IADD3 R19, PT, PT, R14.reuse, R13.reuse, RZ ;  /* 0x0000000d0e137210 */ /* 0x0c0fe20007ffe0ff */
[--C-:B--2---:R-:W-:Y:S01]  /*0bd0*/  IMAD.WIDE.U32 R26, R15, 0x4, R10.reuse ;  /* 0x000000040f1a7825 */ /* 0x104fe200078e000a */
[----:B------:R-:W2:Y:S03]  /*0be0*/  LDG.E R22, desc[UR4][R22.64] ;  /* 0x0000000416167981 */ /* 0x000ea6000c1e1900 */
[----:B------:R-:W-:Y:S01]  /*0bf0*/  IMAD.WIDE.U32 R20, R21, 0x4, R10 ;  /* 0x0000000415147825 */ /* 0x000fe200078e000a */
[----:B------:R-:W-:Y:S01]  /*0c00*/  IADD3 R29, PT, PT, R15, 0x3, RZ ;  /* 0x000000030f1d7810 */ /* 0x000fe20007ffe0ff */
[----:B------:R-:W2:Y:S02]  /*0c10*/  LDG.E R27, desc[UR4][R26.64] ;  /* 0x000000041a1b7981 */ /* 0x000ea4000c1e1900 */
[----:B------:R-:W-:Y:S01]  /*0c20*/  IMAD.WIDE.U32 R24, R14, 0x4, R8 ;  /* 0x000000040e187825 */ /* 0x000fe200078e0008 */
[----:B------:R-:W-:Y:S01]  /*0c30*/  IADD3 R13, PT, PT, R19, R13, RZ ;  /* 0x0000000d130d7210 */ /* 0x000fe20007ffe0ff */
[----:B------:R-:W3:Y:S02]  /*0c40*/  LDG.E R20, desc[UR4][R20.64] ;  /* 0x0000000414147981 */ /* 0x000ee4000c1e1900 */
[----:B------:R-:W-:-:S02]  /*0c50*/  IMAD.WIDE.U32 R16, R17, 0x4, R10 ;  /* 0x0000000411107825 */ /* 0x000fc400078e000a */
[----:B------:R-:W3:Y:S02]  /*0c60*/  LDG.E R25, desc[UR4][R24.64] ;  /* 0x0000000418197981 */ /* 0x000ee4000c1e1900 */
[----:B------:R-:W-:Y:S02]  /*0c70*/  IMAD.WIDE.U32 R14, R19, 0x4, R8 ;  /* 0x00000004130e7825 */ /* 0x000fe400078e0008 */
[----:B------:R-:W4:Y:S02]  /*0c80*/  LDG.E R17, desc[UR4][R16.64] ;  /* 0x0000000410117981 */ /* 0x000f24000c1e1900 */
[----:B------:R-:W-:Y:S02]  /*0c90*/  IMAD.WIDE.U32 R10, R29, 0x4, R10 ;  /* 0x000000041d0a7825 */ /* 0x000fe400078e000a */
[----:B------:R-:W4:Y:S02]  /*0ca0*/  LDG.E R14, desc[UR4][R14.64] ;  /* 0x000000040e0e7981 */ /* 0x000f24000c1e1900 */
[----:B------:R-:W-:-:S02]  /*0cb0*/  IMAD.WIDE.U32 R8, R13, 0x4, R8 ;  /* 0x000000040d087825 */ /* 0x000fc400078e0008 */
[----:B------:R-:W5:Y:S04]  /*0cc0*/  LDG.E R11, desc[UR4][R10.64] ;  /* 0x000000040a0b7981 */ /* 0x000f68000c1e1900 */
[----:B------:R-:W5:Y:S01]  /*0cd0*/  LDG.E R8, desc[UR4][R8.64] ;  /* 0x0000000408087981 */ /* 0x000f62000c1e1900 */
[----:B------:R-:W-:Y:S01]  /*0ce0*/  IADD3 R12, PT, PT, R12, 0x4, RZ ;  /* 0x000000040c0c7810 */ /* 0x000fe20007ffe0ff */
[----:B--2---:R-:W-:-:S04]  /*0cf0*/  FFMA R27, R27, R22, R18 ;  /* 0x000000161b1b7223 */ /* 0x004fc80000000012 */
[----:B---3--:R-:W-:-:S04]  /*0d00*/  FFMA R20, R20, R25, R27 ;  /* 0x0000001914147223 */ /* 0x008fc8000000001b */
[----:B----4-:R-:W-:-:S04]  /*0d10*/  FFMA R20, R17, R14, R20 ;  /* 0x0000000e11147223 */ /* 0x010fc80000000014 */
[----:B-----5:R-:W-:-:S07]  /*0d20*/  FFMA R18, R11, R8, R20 ;  /* 0x000000080b127223 */ /* 0x020fce0000000014 */
.L_x_19:
[----:B------:R-:W-:Y:S05]  /*0d30*/  @!P1 BRA `(.L_x_18) ;  /* 0x0000000000789947 */ /* 0x000fea0003800000 */
[----:B------:R-:W-:Y:S01]  /*0d40*/  ISETP.NE.AND P0, PT, R4, 0x1, PT ;  /* 0x000000010400780c */ /* 0x000fe20003f05270 */
[----:B------:R-:W0:Y:S01]  /*0d50*/  LDC.64 R20, c[0x0][0x398] ;  /* 0x0000e600ff147b82 */ /* 0x000e220000000a00 */
[----:B------:R-:W-:-:S07]  /*0d60*/  LOP3.LUT P1, RZ, R7, 0x1, RZ, 0xc0, !PT ;  /* 0x0000000107ff7812 */ /* 0x000fce000782c0ff */
[----:B------:R-:W1:Y:S04]  /*0d70*/  LDC.64 R8, c[0x0][0x390] ;  /* 0x0000e400ff087b82 */ /* 0x000e680000000a00 */
[----:B------:R-:W-:-:S04]  /*0d80*/  @P0 IMAD R17, R0, R7, R12 ;  /* 0x0000000700110224 */ /* 0x000fc800078e020c */
[----:B------:R-:W2:Y:S08]  /*0d90*/  @P0 LDC R16, c[0x0][0x388] ;  /* 0x0000e200ff100b82 */ /* 0x000eb00000000800 */
[----:B------:R-:W3:Y:S08]  /*0da0*/  @P1 LDC R13, c[0x0][0x388] ;  /* 0x0000e200ff0d1b82 */ /* 0x000ef00000000800 */
[----:B------:R-:W4:Y:S08]  /*0db0*/  LDC.64 R10, c[0x0][0x390] ;  /* 0x0000e400ff0a7b82 */ /* 0x000f300000000a00 */
[----:B------:R-:W5:Y:S01]  /*0dc0*/  LDC.64 R14, c[0x0][0x398] ;  /* 0x0000e600ff0e7b82 */ /* 0x000f620000000a00 */
[C---:B--2---:R-:W-:Y:S01]  /*0dd0*/  @P0 IMAD R19, R12.reuse, R16, R5 ;  /* 0x000000100c130224 */ /* 0x044fe200078e0205 */
[----:B------:R-:W-:-:S03]  /*0de0*/  @P0 IADD3 R12, PT, PT, R12, 0x2, RZ ;  /* 0x000000020c0c0810 */ /* 0x000fc60007ffe0ff */
[C---:B0-----:R-:W-:Y:S01]  /*0df0*/  @P0 IMAD.WIDE.U32 R22, R19.reuse, 0x4, R20 ;  /* 0x0000000413160825 */ /* 0x041fe200078e0014 */
[----:B------:R-:W-:Y:S02]  /*0e00*/  @P0 IADD3 R25, PT, PT, R19, R16, RZ ;  /* 0x0000001013190210 */ /* 0x000fe40007ffe0ff */
[C---:B------:R-:W-:Y:S01]  /*0e10*/  @P0 IADD3 R19, PT, PT, R17.reuse, 0x1, RZ ;  /* 0x0000000111130810 */ /* 0x040fe20007ffe0ff */
[----:B-1----:R-:W-:Y:S02]  /*0e20*/  @P0 IMAD.WIDE.U32 R16, R17, 0x4, R8 ;  /* 0x0000000411100825 */ /* 0x002fe400078e0008 */
[----:B------:R-:W2:Y:S02]  /*0e30*/  @P0 LDG.E R23, desc[UR4][R22.64] ;  /* 0x0000000416170981 */ /* 0x000ea4000c1e1900 */
[----:B------:R-:W-:Y:S02]  /*0e40*/  @P0 IMAD.WIDE.U32 R20, R25, 0x4, R20 ;  /* 0x0000000419140825 */ /* 0x000fe400078e0014 */
[----:B------:R-:W2:Y:S02]  /*0e50*/  @P0 LDG.E R17, desc[UR4][R16.64] ;  /* 0x0000000410110981 */ /* 0x000ea4000c1e1900 */
[----:B------:R-:W-:-:S02]  /*0e60*/  @P0 IMAD.WIDE.U32 R8, R19, 0x4, R8 ;  /* 0x0000000413080825 */ /* 0x000fc400078e0008 */
[----:B------:R-:W2:Y:S02]  /*0e70*/  @P0 LDG.E R20, desc[UR4][R20.64] ;  /* 0x0000000414140981 */ /* 0x000ea4000c1e1900 */
[----:B------:R-:W-:Y:S02]  /*0e80*/  @P1 IMAD R7, R0, R7, R12 ;  /* 0x0000000700071224 */ /* 0x000fe400078e020c */
[----:B---3--:R-:W-:Y:S01]  /*0e90*/  @P1 IMAD R13, R12, R13, R5 ;  /* 0x0000000d0c0d1224 */ /* 0x008fe200078e0205 */
[----:B------:R-:W3:Y:S01]  /*0ea0*/  @P0 LDG.E R8, desc[UR4][R8.64] ;  /* 0x0000000408080981 */ /* 0x000ee2000c1e1900 */
[----:B----4-:R-:W-:-:S04]  /*0eb0*/  @P1 IMAD.WIDE.U32 R10, R7, 0x4, R10 ;  /* 0x00000004070a1825 */ /* 0x010fc800078e000a */
[----:B-----5:R-:W-:Y:S02]  /*0ec0*/  @P1 IMAD.WIDE.U32 R14, R13, 0x4, R14 ;  /* 0x000000040d0e1825 */ /* 0x020fe400078e000e */
[----:B------:R-:W4:Y:S04]  /*0ed0*/  @P1 LDG.E R11, desc[UR4][R10.64] ;  /* 0x000000040a0b1981 */ /* 0x000f28000c1e1900 */
[----:B------:R-:W4:Y:S01]  /*0ee0*/  @P1 LDG.E R14, desc[UR4][R14.64] ;  /* 0x000000040e0e1981 */ /* 0x000f22000c1e1900 */
[----:B--2---:R-:W-:-:S04]  /*0ef0*/  @P0 FFMA R23, R17, R23, R18 ;  /* 0x0000001711170223 */ /* 0x004fc80000000012 */
[----:B---3--:R-:W-:-:S04]  /*0f00*/  @P0 FFMA R18, R8, R20, R23 ;  /* 0x0000001408120223 */ /* 0x008fc80000000017 */
[----:B----4-:R-:W-:-:S07]  /*0f10*/  @P1 FFMA R18, R11, R14, R18 ;  /* 0x0000000e0b121223 */ /* 0x010fce0000000012 */
.L_x_18:
[----:B------:R-:W0:Y:S01]  /*0f20*/  LDCU UR6, c[0x0][0x388] ;  /* 0x00007100ff0677ac */ /* 0x000e220008000800 */
[----:B------:R-:W1:Y:S01]  /*0f30*/  LDC.64 R8, c[0x0][0x3a0] ;  /* 0x0000e800ff087b82 */ /* 0x000e620000000a00 */
[----:B0-----:R-:W-:Y:S01]  /*0f40*/  IMAD R7, R0, UR6, R5 ;  /* 0x0000000600077c24 */ /* 0x001fe2000f8e0205 */
[----:B------:R-:W-:-:S04]  /*0f50*/  IADD3 R5, PT, PT, R5, 0x1, RZ ;  /* 0x0000000105057810 */ /* 0x000fc80007ffe0ff */
[----:B------:R-:W-:Y:S01]  /*0f60*/  ISETP.NE.AND P0, PT, R5, UR6, PT ;  /* 0x0000000605007c0c */ /* 0x000fe2000bf05270 */
[----:B-1----:R-:W-:-:S05]  /*0f70*/  IMAD.WIDE.U32 R8, R7, 0x4, R8 ;  /* 0x0000000407087825 */ /* 0x002fca00078e0008 */
[----:B------:R0:W-:Y:S07]  /*0f80*/  STG.E desc[UR4][R8.64], R18 ;  /* 0x0000001208007986 */ /* 0x0001ee000c101904 */
[----:B------:R-:W-:Y:S05]  /*0f90*/  @P0 BRA `(.L_x_20) ;  /* 0xfffffff400900947 */ /* 0x000fea000383ffff */
[----:B------:R-:W-:Y:S05]  /*0fa0*/  EXIT ;  /* 0x000000000000794d */ /* 0x000fea0003800000 */
.L_x_21:
        /* <DEDUP_REMOVED lines=13> */
.L_x_28:


//--------------------- .text._Z31matrixMulKernel_1thread1elementiiiPKfS0_Pf --------------------------
	.section	.text._Z31matrixMulKernel_1thread1elementiiiPKfS0_Pf,"ax",@progbits
	.align	128
        .global         _Z31matrixMulKernel_1thread1elementiiiPKfS0_Pf
        .type           _Z31matrixMulKernel_1thread1elementiiiPKfS0_Pf,@function
        .size           _Z31matrixMulKernel_1thread1elementiiiPKfS0_Pf,(.L_x_29 - _Z31matrixMulKernel_1thread1elementiiiPKfS0_Pf)
        .other          _Z31matrixMulKernel_1thread1elementiiiPKfS0_Pf,@"STO_CUDA_ENTRY STV_DEFAULT"
_Z31matrixMulKernel_1thread1elementiiiPKfS0_Pf:
.text._Z31matrixMulKernel_1thread1elementiiiPKfS0_Pf:
[----:B------:R-:W-:Y:S01]  /*0000*/  LDC R1, c[0x0][0x37c] ;  /* 0x0000df00ff017b82 */ /* 0x000fe20000000800 */
[----:B------:R-:W0:Y:S07]  /*0010*/  S2R R7, SR_TID.X ;  /* 0x0000000000077919 */ /* 0x000e2e0000002100 */
[----:B------:R-:W1:Y:S01]  /*0020*/  S2UR UR4, SR_CTAID.X ;  /* 0x00000000000479c3 */ /* 0x000e620000002500 */
[----:B------:R-:W2:Y:S01]  /*0030*/  LDCU UR7, c[0x0][0x380] ;  /* 0x00007000ff0777ac */ /* 0x000ea20008000800 */
[----:B------:R-:W3:Y:S06]  /*0040*/  S2R R5, SR_TID.Y ;  /* 0x0000000000057919 */ /* 0x000eec0000002200 */
[----:B------:R-:W3:Y:S01]  /*0050*/  LDC R2, c[0x0][0x364] ;  /* 0x0000d900ff027b82 */ /* 0x000ee20000000800 */
[----:B------:R-:W1:Y:S07]  /*0060*/  LDCU UR5, c[0x0][0x360] ;  /* 0x00006c00ff0577ac */ /* 0x000e6e0008000800 */
[----:B------:R-:W3:Y:S08]  /*0070*/  S2UR UR6, SR_CTAID.Y ;  /* 0x00000000000679c3 */ /* 0x000ef00000002600 */
[----:B------:R-:W4:Y:S01]  /*0080*/  LDC R0, c[0x0][0x388] ;  /* 0x0000e200ff007b82 */ /* 0x000f220000000800 */
[----:B-1----:R-:W-:-:S06]  /*0090*/  UIMAD UR4, UR4, UR5, URZ ;  /* 0x00000005040472a4 */ /* 0x002fcc000f8e02ff */
[----:B0-----:R-:W-:Y:S01]  /*00a0*/  IADD3 R3, PT, PT, R7, UR4, RZ ;  /* 0x0000000407037c10 */ /* 0x001fe2000fffe0ff */
[----:B---3--:R-:W-:-:S03]  /*00b0*/  IMAD R2, R2, UR6, R5 ;  /* 0x0000000602027c24 */ /* 0x008fc6000f8e0205 */
[----:B----4-:R-:W-:-:S04]  /*00c0*/  ISETP.GE.U32.AND P0, PT, R3, R0, PT ;  /* 0x000000000300720c */ /* 0x010fc80003f06070 */
[----:B--2---:R-:W-:-:S13]  /*00d0*/  ISETP.GE.U32.OR P0, PT, R2, UR7, P0 ;  /* 0x0000000702007c0c */ /* 0x004fda0008706470 */
[----:B------:R-:W-:Y:S05]  /*00e0*/  @P0 EXIT ;  /* 0x000000000000094d */ /* 0x000fea0003800000 */
[----:B------:R-:W0:Y:S01]  /*00f0*/  LDC R5, c[0x0][0x384] ;  /* 0x0000e100ff057b82 */ /* 0x000e220000000800 */
[----:B------:R-:W1:Y:S01]  /*0100*/  LDCU.64 UR6, c[0x0][0x358] ;  /* 0x00006b00ff0677ac */ /* 0x000e620008000a00 */
[----:B------:R-:W-:Y:S01]  /*0110*/  HFMA2 R12, -RZ, RZ, 0, 0 ;  /* 0x00000000ff0c7431 */ /* 0x000fe200000001ff */
[----:B0-----:R-:W-:-:S13]  /*0120*/  ISETP.NE.AND P0, PT, R5, RZ, PT ;  /* 0x000000ff0500720c */ /* 0x001fda0003f05270 */
[----:B-1----:R-:W-:Y:S05]  /*0130*/  @!P0 BRA `(.L_x_22) ;  /* 0x0000000800448947 */ /* 0x002fea0003800000 */
[C---:B------:R-:W-:Y:S02]  /*0140*/  ISETP.GE.U32.AND P1, PT, R5.reuse, 0x8, PT ;  /* 0x000000080500780c */ /* 0x040fe40003f26070 */
[----:B------:R-:W-:Y:S02]  /*0150*/  LOP3.LUT R4, R5, 0x7, RZ, 0xc0, !PT ;  /* 0x0000000705047812 */ /* 0x000fe400078ec0ff */
[----:B------:R-:W-:Y:S02]  /*0160*/  MOV R12, RZ ;  /* 0x000000ff000c7202 */ /* 0x000fe40000000f00 */
[----:B------:R-:W-:Y:S02]  /*0170*/  ISETP.NE.AND P0, PT, R4, RZ, PT ;  /* 0x000000ff0400720c */ /* 0x000fe40003f05270 */
[----:B------:R-:W-:-:S05]  /*0180*/  MOV R6, RZ ;  /* 0x000000ff00067202 */ /* 0x000fca0000000f00 */
[----:B------:R-:W-:Y:S06]  /*0190*/  @!P1 BRA `(.L_x_23) ;  /* 0x0000000400249947 */ /* 0x000fec0003800000 */
[----:B------:R-:W-:Y:S01]  /*01a0*/  LOP3.LUT R6, R5, 0xfffffff8, RZ, 0xc0, !PT ;  /* 0xfffffff805067812 */ /* 0x000fe200078ec0ff */
[C---:B------:R-:W-:Y:S01]  /*01b0*/  IMAD R11, R0.reuse, 0x3, R3 ;  /* 0x00000003000b7824 */ /* 0x040fe200078e0203 */
[C---:B------:R-:W-:Y:S01]  /*01c0*/  IADD3 R7, PT, PT, R0.reuse, UR4, R7 ;  /* 0x0000000400077c10 */ /* 0x040fe2000fffe007 */
[C-C-:B------:R-:W-:Y:S01]  /*01d0*/  IMAD R15, R0.reuse, 0x5, R3.reuse ;  /* 0x00000005000f7824 */ /* 0x140fe200078e0203 */
[CC--:B------:R-:W-:Y:S01]  /*01e0*/  LEA R9, R0.reuse, R3.reuse, 0x1 ;  /* 0x0000000300097211 */ /* 0x0c0fe200078e08ff */
[C-C-:B------:R-:W-:Y:S01]  /*01f0*/  IMAD R25, R0.reuse, 0x6, R3.reuse ;  /* 0x0000000600197824 */ /* 0x140fe200078e0203 */
[C---:B------:R-:W-:Y:S01]  /*0200*/  LEA R13, R0.reuse, R3, 0x2 ;  /* 0x00000003000d7211 */ /* 0x040fe200078e10ff */
[----:B------:R-:W-:Y:S01]  /*0210*/  IMAD R27, R0, 0x7, R3 ;  /* 0x00000007001b7824 */ /* 0x000fe200078e0203 */
[----:B------:R-:W-:Y:S01]  /*0220*/  MOV R12, RZ ;  /* 0x000000ff000c7202 */ /* 0x000fe20000000f00 */
[----:B------:R-:W-:Y:S01]  /*0230*/  IMAD R8, R2, R5, 0x3 ;  /* 0x0000000302087424 */ /* 0x000fe200078e0205 */
[----:B------:R-:W-:-:S02]  /*0240*/  MOV R29, R3 ;  /* 0x00000003001d7202 */ /* 0x000fc40000000f00 */
[----:B------:R-:W-:-:S07]  /*0250*/  IADD3 R10, PT, PT, -R6, RZ, RZ ;  /* 0x000000ff060a7210 */ /* 0x000fce0007ffe1ff */
.L_x_24:
[----:B------:R-:W0:Y:S01]  /*0260*/  LDC.64 R20, c[0x0][0x390] ;  /* 0x0000e400ff147b82 */ /* 0x000e220000000a00 */
[----:B------:R-:W-:-:S07]  /*0270*/  IADD3 R23, PT, PT, R8, -0x3, RZ ;  /* 0xfffffffd08177810 */ /* 0x000fce0007ffe0ff */
[----:B------:R-:W1:Y:S01]  /*0280*/  LDC.64 R16, c[0x0][0x398] ;  /* 0x0000e600ff107b82 */ /* 0x000e620000000a00 */
[----:B0-----:R-:W-:-:S06]  /*0290*/  IMAD.WIDE.U32 R22, R23, 0x4, R20 ;  /* 0x0000000417167825 */ /* 0x001fcc00078e0014 */
[----:B------:R-:W2:Y:S01]  /*02a0*/  LDG.E R23, desc[UR6][R22.64] ;  /* 0x0000000616177981 */ /* 0x000ea2000c1e1900 */
[----:B-1----:R-:W-:-:S06]  /*02b0*/  IMAD.WIDE.U32 R18, R29, 0x4, R16 ;  /* 0x000000041d127825 */ /* 0x002fcc00078e0010 */
[----:B------:R-:W2:Y:S01]  /*02c0*/  LDG.E R18, desc[UR6][R18.64] ;  /* 0x0000000612127981 */ /* 0x000ea2000c1e1900 */
[C---:B------:R-:W-:Y:S02]  /*02d0*/  IADD3 R14, PT, PT, R8.reuse, -0x2, RZ ;  /* 0xfffffffe080e7810 */ /* 0x040fe40007ffe0ff */
[----:B------:R-:W-:Y:S01]  /*02e0*/  IADD3 R24, PT, PT, R8, -0x1, RZ ;  /* 0xffffffff08187810 */ /* 0x000fe20007ffe0ff */
[----:B--2---:R-:W-:Y:S02]  /*02f0*/  FFMA R12, R23, R18, R12 ;  /* 0x00000012170c7223 */ /* 0x004fe4000000000c */
[----:B------:R-:W-:-:S04]  /*0300*/  IMAD.WIDE.U32 R18, R14, 0x4, R20 ;  /* 0x000000040e127825 */ /* 0x000fc800078e0014 */
[----:B------:R-:W-:Y:S01]  /*0310*/  IMAD.WIDE.U32 R22, R7, 0x4, R16 ;  /* 0x0000000407167825 */ /* 0x000fe200078e0010 */
[----:B------:R0:W2:Y:S04]  /*0320*/  LDG.E R14, desc[UR6][R18.64] ;  /* 0x00000006120e7981 */ /* 0x0000a8000c1e1900 */
[----:B------:R1:W2:Y:S01]  /*0330*/  LDG.E R26, desc[UR6][R22.64] ;  /* 0x00000006161a7981 */ /* 0x0002a2000c1e1900 */
[----:B0-----:R-:W-:-:S04]  /*0340*/  IMAD.WIDE.U32 R18, R24, 0x4, R20 ;  /* 0x0000000418127825 */ /* 0x001fc800078e0014 */
[----:B-1----:R-:W-:Y:S01]  /*0350*/  IMAD.WIDE.U32 R22, R9, 0x4, R16 ;  /* 0x0000000409167825 */ /* 0x002fe200078e0010 */
[----:B------:R0:W3:Y:S04]  /*0360*/  LDG.E R24, desc[UR6][R18.64] ;  /* 0x0000000612187981 */ /* 0x0000e8000c1e1900 */
[----:B------:R1:W3:Y:S01]  /*0370*/  LDG.E R28, desc[UR6][R22.64] ;  /* 0x00000006161c7981 */ /* 0x0002e2000c1e1900 */
[----:B0-----:R-:W-:-:S04]  /*0380*/  IMAD.WIDE.U32 R18, R8, 0x4, R20 ;  /* 0x0000000408127825 */ /* 0x001fc800078e0014 */
[----:B-1----:R-:W-:-:S04]  /*0390*/  IMAD.WIDE.U32 R22, R11, 0x4, R16 ;  /* 0x000000040b167825 */ /* 0x002fc800078e0010 */
[----:B--2---:R-:W-:Y:S02]  /*03a0*/  FFMA R12, R14, R26, R12 ;  /* 0x0000001a0e0c7223 */ /* 0x004fe4000000000c */
[----:B------:R-:W2:Y:S04]  /*03b0*/  LDG.E R14, desc[UR6][R18.64] ;  /* 0x00000006120e7981 */ /* 0x000ea8000c1e1900 */
[----:B------:R0:W2:Y:S01]  /*03c0*/  LDG.E R26, desc[UR6][R22.64] ;  /* 0x00000006161a7981 */ /* 0x0000a2000c1e1900 */
[----:B---3--:R-:W-:Y:S01]  /*03d0*/  FFMA R12, R24, R28, R12 ;  /* 0x0000001c180c7223 */ /* 0x008fe2000000000c */
[----:B------:R-:W-:Y:S01]  /*03e0*/  IADD3 R24, PT, PT, R8, 0x1, RZ ;  /* 0x0000000108187810 */ /* 0x000fe20007ffe0ff */
[----:B0-----:R-:W-:-:S04]  /*03f0*/  IMAD.WIDE.U32 R22, R13, 0x4, R16 ;  /* 0x000000040d167825 */ /* 0x001fc800078e0010 */
[----:B------:R-:W-:Y:S01]  /*0400*/  IMAD.WIDE.U32 R18, R24, 0x4, R20 ;  /* 0x0000000418127825 */ /* 0x000fe200078e0014 */
[----:B------:R-:W3:Y:S04]  /*0410*/  LDG.E R28, desc[UR6][R22.64] ;  /* 0x00000006161c7981 */ /* 0x000ee8000c1e1900 */
[----:B------:R0:W3:Y:S01]  /*0420*/  LDG.E R24, desc[UR6][R18.64] ;  /* 0x0000000612187981 */ /* 0x0000e2000c1e1900 */
[----:B--2---:R-:W-:Y:S01]  /*0430*/  FFMA R12, R14, R26, R12 ;  /* 0x0000001a0e0c7223 */ /* 0x004fe2000000000c */
[C---:B------:R-:W-:Y:S02]  /*0440*/  IADD3 R26, PT, PT, R8.reuse, 0x3, RZ ;  /* 0x00000003081a7810 */ /* 0x040fe40007ffe0ff */
[----:B------:R-:W-:-:S03]  /*0450*/  IADD3 R14, PT, PT, R8, 0x2, RZ ;  /* 0x00000002080e7810 */ /* 0x000fc60007ffe0ff */
[----:B0-----:R-:W-:Y:S01]  /*0460*/  IMAD.WIDE.U32 R18, R26, 0x4, R20 ;  /* 0x000000041a127825 */ /* 0x001fe200078e0014 */
[----:B------:R-:W-:-:S03]  /*0470*/  IADD3 R26, PT, PT, R8, 0x4, RZ ;  /* 0x00000004081a7810 */ /* 0x000fc60007ffe0ff */
[--C-:B------:R-:W-:Y:S02]  /*0480*/  IMAD.WIDE.U32 R22, R14, 0x4, R20.reuse ;  /* 0x000000040e167825 */ /* 0x100fe400078e0014 */
[----:B------:R0:W2:Y:S02]  /*0490*/  LDG.E R14, desc[UR6][R18.64] ;  /* 0x00000006120e7981 */ /* 0x0000a4000c1e1900 */
[----:B------:R-:W-:-:S04]  /*04a0*/  IMAD.WIDE.U32 R20, R26, 0x4, R20 ;  /* 0x000000041a147825 */ /* 0x000fc800078e0014 */
[----:B---3--:R-:W-:Y:S02]  /*04b0*/  FFMA R12, R24, R28, R12 ;  /* 0x0000001c180c7223 */ /* 0x008fe4000000000c */
[----:B------:R-:W3:Y:S01]  /*04c0*/  LDG.E R21, desc[UR6][R20.64] ;  /* 0x0000000614157981 */ /* 0x000ee2000c1e1900 */
[----:B0-----:R-:W-:-:S03]  /*04d0*/  IMAD.WIDE.U32 R18, R15, 0x4, R16 ;  /* 0x000000040f127825 */ /* 0x001fc600078e0010 */
[----:B------:R0:W4:Y:S04]  /*04e0*/  LDG.E R24, desc[UR6][R22.64] ;  /* 0x0000000616187981 */ /* 0x000128000c1e1900 */
[----:B------:R-:W4:Y:S01]  /*04f0*/  LDG.E R26, desc[UR6][R18.64] ;  /* 0x00000006121a7981 */ /* 0x000f22000c1e1900 */
[----:B0-----:R-:W-:-:S04]  /*0500*/  IMAD.WIDE.U32 R22, R25, 0x4, R16 ;  /* 0x0000000419167825 */ /* 0x001fc800078e0010 */
[----:B------:R-:W-:Y:S01]  /*0510*/  IMAD.WIDE.U32 R16, R27, 0x4, R16 ;  /* 0x000000041b107825 */ /* 0x000fe200078e0010 */
[----:B------:R-:W2:Y:S05]  /*0520*/  LDG.E R28, desc[UR6][R22.64] ;  /* 0x00000006161c7981 */ /* 0x000eaa000c1e1900 */
[----:B------:R-:W3:Y:S01]  /*0530*/  LDG.E R16, desc[UR6][R16.64] ;  /* 0x0000000610107981 */ /* 0x000ee2000c1e1900 */
[----:B------:R-:W-:-:S04]  /*0540*/  IADD3 R10, PT, PT, R10, 0x8, RZ ;  /* 0x000000080a0a7810 */ /* 0x000fc80007ffe0ff */
[----:B------:R-:W-:Y:S02]  /*0550*/  ISETP.NE.AND P1, PT, R10, RZ, PT ;  /* 0x000000ff0a00720c */ /* 0x000fe40003f25270 */
[----:B------:R-:W-:Y:S02]  /*0560*/  IADD3 R8, PT, PT, R8, 0x8, RZ ;  /* 0x0000000808087810 */ /* 0x000fe40007ffe0ff */
[C---:B------:R-:W-:Y:S02]  /*0570*/  LEA R7, R0.reuse, R7, 0x3 ;  /* 0x0000000700077211 */ /* 0x040fe400078e18ff */
[C---:B------:R-:W-:Y:S02]  /*0580*/  LEA R9, R0.reuse, R9, 0x3 ;  /* 0x0000000900097211 */ /* 0x040fe400078e18ff */
[C---:B------:R-:W-:Y:S02]  /*0590*/  LEA R11, R0.reuse, R11, 0x3 ;  /* 0x0000000b000b7211 */ /* 0x040fe400078e18ff */
[----:B------:R-:W-:-:S02]  /*05a0*/  LEA R13, R0, R13, 0x3 ;  /* 0x0000000d000d7211 */ /* 0x000fc400078e18ff */
[C---:B------:R-:W-:Y:S02]  /*05b0*/  LEA R15, R0.reuse, R15, 0x3 ;  /* 0x0000000f000f7211 */ /* 0x040fe400078e18ff */
[C---:B------:R-:W-:Y:S02]  /*05c0*/  LEA R25, R0.reuse, R25, 0x3 ;  /* 0x0000001900197211 */ /* 0x040fe400078e18ff */
[C---:B------:R-:W-:Y:S02]  /*05d0*/  LEA R27, R0.reuse, R27, 0x3 ;  /* 0x0000001b001b7211 */ /* 0x040fe400078e18ff */
[----:B------:R-:W-:Y:S01]  /*05e0*/  LEA R29, R0, R29, 0x3 ;  /* 0x0000001d001d7211 */ /* 0x000fe200078e18ff */
[----:B----4-:R-:W-:-:S04]  /*05f0*/  FFMA R12, R24, R26, R12 ;  /* 0x0000001a180c7223 */ /* 0x010fc8000000000c */
[----:B--2---:R-:W-:-:S04]  /*0600*/  FFMA R12, R14, R28, R12 ;  /* 0x0000001c0e0c7223 */ /* 0x004fc8000000000c */
[----:B---3--:R-:W-:Y:S01]  /*0610*/  FFMA R12, R21, R16, R12 ;  /* 0x00000010150c7223 */ /* 0x008fe2000000000c */
[----:B------:R-:W-:Y:S06]  /*0620*/  @P1 BRA `(.L_x_24) ;  /* 0xfffffffc000c1947 */ /* 0x000fec000383ffff */
.L_x_23:
[----:B------:R-:W-:Y:S05]  /*0630*/  @!P0 BRA `(.L_x_22) ;  /* 0x0000000400048947 */ /* 0x000fea0003800000 */
[----:B------:R-:W-:Y:S02]  /*0640*/  ISETP.GE.U32.AND P0, PT, R4, 0x4, PT ;  /* 0x000000040400780c */ /* 0x000fe40003f06070 */
[----:B------:R-:W-:-:S04]  /*0650*/  LOP3.LUT R13, R5, 0x3, RZ, 0xc0, !PT ;  /* 0x00000003050d7812 */ /* 0x000fc800078ec0ff */
[----:B------:R-:W-:-:S07]  /*0660*/  ISETP.NE.AND P1, PT, R13, RZ, PT ;  /* 0x000000ff0d00720c */ /* 0x000fce0003f25270 */
[----:B------:R-:W-:Y:S06]  /*0670*/  @!P0 BRA `(.L_x_25) ;  /* 0x00000000007c8947 */ /* 0x000fec0003800000 */
[----:B------:R-:W0:Y:S01]  /*0680*/  LDC.64 R8, c[0x0][0x398] ;  /* 0x0000e600ff087b82 */ /* 0x000e220000000a00 */
[----:B------:R-:W-:Y:S02]  /*0690*/  IMAD R15, R2, R5, R6 ;  /* 0x00000005020f7224 */ /* 0x000fe400078e0206 */
[----:B------:R-:W-:-:S03]  /*06a0*/  IMAD R17, R6, R0, R3 ;  /* 0x0000000006117224 */ /* 0x000fc600078e0203 */
[C---:B------:R-:W-:Y:S02]  /*06b0*/  IADD3 R23, PT, PT, R15.reuse, 0x1, RZ ;  /* 0x000000010f177810 */ /* 0x040fe40007ffe0ff */
[----:B------:R-:W1:Y:S01]  /*06c0*/  LDC.64 R10, c[0x0][0x390] ;  /* 0x0000e400ff0a7b82 */ /* 0x000e620000000a00 */
[C---:B------:R-:W-:Y:S02]  /*06d0*/  IADD3 R27, PT, PT, R15.reuse, 0x2, RZ ;  /* 0x000000020f1b7810 */ /* 0x040fe40007ffe0ff */
[----:B------:R-:W-:Y:S01]  /*06e0*/  IADD3 R4, PT, PT, R15, 0x3, RZ ;  /* 0x000000030f047810 */ /* 0x000fe20007ffe0ff */
[C---:B0-----:R-:W-:Y:S01]  /*06f0*/  IMAD.WIDE.U32 R20, R17.reuse, 0x4, R8 ;  /* 0x0000000411147825 */ /* 0x041fe200078e0008 */
[----:B------:R-:W-:-:S04]  /*0700*/  IADD3 R17, PT, PT, R17, R0, RZ ;  /* 0x0000000011117210 */ /* 0x000fc80007ffe0ff */
[-C--:B------:R-:W-:Y:S01]  /*0710*/  IADD3 R29, PT, PT, R17, R0.reuse, RZ ;  /* 0x00000000111d7210 */ /* 0x080fe20007ffe0ff */
[--C-:B-1----:R-:W-:Y:S01]  /*0720*/  IMAD.WIDE.U32 R24, R15, 0x4, R10.reuse ;  /* 0x000000040f187825 */ /* 0x102fe200078e000a */
[----:B------:R-:W2:Y:S03]  /*0730*/  LDG.E R20, desc[UR6][R20.64] ;  /* 0x0000000614147981 */ /* 0x000ea6000c1e1900 */
[----:B------:R-:W-:Y:S01]  /*0740*/  IMAD.WIDE.U32 R22, R23, 0x4, R10 ;  /* 0x0000000417167825 */ /* 0x000fe200078e000a */
[----:B------:R-:W2:Y:S03]  /*0750*/  LDG.E R7, desc[UR6][R24.64] ;  /* 0x0000000618077981 */ /* 0x000ea6000c1e1900 */
[----:B------:R-:W-:Y:S02]  /*0760*/  IMAD.WIDE.U32 R18, R17, 0x4, R8 ;  /* 0x0000000411127825 */ /* 0x000fe400078e0008 */
[----:B------:R-:W3:Y:S02]  /*0770*/  LDG.E R22, desc[UR6][R22.64] ;  /* 0x0000000616167981 */ /* 0x000ee4000c1e1900 */
[----:B------:R-:W-:Y:S01]  /*0780*/  IMAD.WIDE.U32 R14, R27, 0x4, R10 ;  /* 0x000000041b0e7825 */ /* 0x000fe200078e000a */
[C---:B------:R-:W-:Y:S01]  /*0790*/  IADD3 R27, PT, PT, R29.reuse, R0, RZ ;  /* 0x000000001d1b7210 */ /* 0x040fe20007ffe0ff */
[----:B------:R-:W3:Y:S02]  /*07a0*/  LDG.E R19, desc[UR6][R18.64] ;  /* 0x0000000612137981 */ /* 0x000ee4000c1e1900 */
[----:B------:R-:W-:-:S02]  /*07b0*/  IMAD.WIDE.U32 R16, R29, 0x4, R8 ;  /* 0x000000041d107825 */ /* 0x000fc400078e0008 */
[----:B------:R-:W4:Y:S02]  /*07c0*/  LDG.E R14, desc[UR6][R14.64] ;  /* 0x000000060e0e7981 */ /* 0x000f24000c1e1900 */
[----:B------:R-:W-:Y:S02]  /*07d0*/  IMAD.WIDE.U32 R10, R4, 0x4, R10 ;  /* 0x00000004040a7825 */ /* 0x000fe400078e000a */
[----:B------:R-:W4:Y:S02]  /*07e0*/  LDG.E R16, desc[UR6][R16.64] ;  /* 0x0000000610107981 */ /* 0x000f24000c1e1900 */
[----:B------:R-:W-:Y:S02]  /*07f0*/  IMAD.WIDE.U32 R8, R27, 0x4, R8 ;  /* 0x000000041b087825 */ /* 0x000fe400078e0008 */
[----:B------:R-:W5:Y:S04]  /*0800*/  LDG.E R10, desc[UR6][R10.64] ;  /* 0x000000060a0a7981 */ /* 0x000f68000c1e1900 */
[----:B------:R-:W5:Y:S01]  /*0810*/  LDG.E R8, desc[UR6][R8.64] ;  /* 0x0000000608087981 */ /* 0x000f62000c1e1900 */
[----:B------:R-:W-:Y:S01]  /*0820*/  IADD3 R6, PT, PT, R6, 0x4, RZ ;  /* 0x0000000406067810 */ /* 0x000fe20007ffe0ff */
[----:B--2---:R-:W-:-:S04]  /*0830*/  FFMA R7, R7, R20, R12 ;  /* 0x0000001407077223 */ /* 0x004fc8000000000c */
[----:B---3--:R-:W-:-:S04]  /*0840*/  FFMA R7, R22, R19, R7 ;  /* 0x0000001316077223 */ /* 0x008fc80000000007 */
[----:B----4-:R-:W-:-:S04]  /*0850*/  FFMA R7, R14, R16, R7 ;  /* 0x000000100e077223 */ /* 0x010fc80000000007 */
[----:B-----5:R-:W-:-:S07]  /*0860*/  FFMA R12, R10, R8, R7 ;  /* 0x000000080a0c7223 */ /* 0x020fce0000000007 */
.L_x_25:
[----:B------:R-:W-:Y:S05]  /*0870*/  @!P1 BRA `(.L_x_22) ;  /* 0x0000000000749947 */ /* 0x000fea0003800000 */
[----:B------:R-:W0:Y:S01]  /*0880*/  LDC.64 R8, c[0x0][0x398] ;  /* 0x0000e600ff087b82 */ /* 0x000e220000000a00 */
[----:B------:R-:W-:Y:S02]  /*0890*/  ISETP.NE.AND P0, PT, R13, 0x1, PT ;  /* 0x000000010d00780c */ /* 0x000fe40003f05270 */
[----:B------:R-:W-:-:S04]  /*08a0*/  LOP3.LUT R4, R5, 0x1, RZ, 0xc0, !PT ;  /* 0x0000000105047812 */ /* 0x000fc800078ec0ff */
[----:B------:R-:W-:Y:S01]  /*08b0*/  ISETP.NE.U32.AND P1, PT, R4, 0x1, PT ;  /* 0x000000010400780c */ /* 0x000fe20003f25070 */
[----:B------:R-:W1:Y:S06]  /*08c0*/  LDC.64 R18, c[0x0][0x390] ;  /* 0x0000e400ff127b82 */ /* 0x000e6c0000000a00 */
[----:B------:R-:W-:Y:S02]  /*08d0*/  @P0 IMAD R7, R2, R5, R6 ;  /* 0x0000000502070224 */ /* 0x000fe400078e0206 */
[----:B------:R-:W2:Y:S01]  /*08e0*/  LDC.64 R10, c[0x0][0x390] ;  /* 0x0000e400ff0a7b82 */ /* 0x000ea20000000a00 */
[C---:B------:R-:W-:Y:S01]  /*08f0*/  @P0 IMAD R17, R6.reuse, R0, R3 ;  /* 0x0000000006110224 */ /* 0x040fe200078e0203 */
[----:B------:R-:W-:-:S02]  /*0900*/  @P0 IADD3 R6, PT, PT, R6, 0x2, RZ ;  /* 0x0000000206060810 */ /* 0x000fc40007ffe0ff */
[----:B------:R-:W-:Y:S02]  /*0910*/  @P0 IADD3 R13, PT, PT, R7, 0x1, RZ ;  /* 0x00000001070d0810 */ /* 0x000fe40007ffe0ff */
[C---:B------:R-:W-:Y:S02]  /*0920*/  @P0 IADD3 R23, PT, PT, R17.reuse, R0, RZ ;  /* 0x0000000011170210 */ /* 0x040fe40007ffe0ff */
[----:B------:R-:W3:Y:S01]  /*0930*/  LDC.64 R14, c[0x0][0x398] ;  /* 0x0000e600ff0e7b82 */ /* 0x000ee20000000a00 */
[----:B0-----:R-:W-:-:S04]  /*0940*/  @P0 IMAD.WIDE.U32 R16, R17, 0x4, R8 ;  /* 0x0000000411100825 */ /* 0x001fc800078e0008 */
[----:B------:R-:W-:Y:S02]  /*0950*/  @P0 IMAD.WIDE.U32 R8, R23, 0x4, R8 ;  /* 0x0000000417080825 */ /* 0x000fe400078e0008 */
[----:B------:R-:W4:Y:S02]  /*0960*/  @P0 LDG.E R16, desc[UR6][R16.64] ;  /* 0x0000000610100981 */ /* 0x000f24000c1e1900 */
[--C-:B-1----:R-:W-:Y:S02]  /*0970*/  @P0 IMAD.WIDE.U32 R20, R7, 0x4, R18.reuse ;  /* 0x0000000407140825 */ /* 0x102fe400078e0012 */
[----:B------:R-:W5:Y:S02]  /*0980*/  @P0 LDG.E R8, desc[UR6][R8.64] ;  /* 0x0000000608080981 */ /* 0x000f64000c1e1900 */
[----:B------:R-:W-:Y:S02]  /*0990*/  @P0 IMAD.WIDE.U32 R18, R13, 0x4, R18 ;  /* 0x000000040d120825 */ /* 0x000fe400078e0012 */
[----:B------:R-:W4:Y:S02]  /*09a0*/  @P0 LDG.E R7, desc[UR6][R20.64] ;  /* 0x0000000614070981 */ /* 0x000f24000c1e1900 */
[----:B------:R-:W-:-:S02]  /*09b0*/  @!P1 IMAD R5, R2, R5, R6 ;  /* 0x0000000502059224 */ /* 0x000fc400078e0206 */
[----:B------:R-:W-:Y:S01]  /*09c0*/  @!P1 IMAD R13, R6, R0, R3 ;  /* 0x00000000060d9224 */ /* 0x000fe200078e0203 */
[----:B------:R-:W5:Y:S01]  /*09d0*/  @P0 LDG.E R18, desc[UR6][R18.64] ;  /* 0x0000000612120981 */ /* 0x000f62000c1e1900 */
[----:B--2---:R-:W-:-:S04]  /*09e0*/  @!P1 IMAD.WIDE.U32 R10, R5, 0x4, R10 ;  /* 0x00000004050a9825 */ /* 0x004fc800078e000a */
[----:B---3--:R-:W-:Y:S02]  /*09f0*/  @!P1 IMAD.WIDE.U32 R14, R13, 0x4, R14 ;  /* 0x000000040d0e9825 */ /* 0x008fe400078e000e */
[----:B------:R-:W2:Y:S04]  /*0a00*/  @!P1 LDG.E R11, desc[UR6][R10.64] ;  /* 0x000000060a0b9981 */ /* 0x000ea8000c1e1900 */
[----:B------:R-:W2:Y:S01]  /*0a10*/  @!P1 LDG.E R14, desc[UR6][R14.64] ;  /* 0x000000060e0e9981 */ /* 0x000ea2000c1e1900 */
[----:B----4-:R-:W-:-:S04]  /*0a20*/  @P0 FFMA R7, R7, R16, R12 ;  /* 0x0000001007070223 */ /* 0x010fc8000000000c */
[----:B-----5:R-:W-:-:S04]  /*0a30*/  @P0 FFMA R12, R18, R8, R7 ;  /* 0x00000008120c0223 */ /* 0x020fc80000000007 */
[----:B--2---:R-:W-:-:S07]  /*0a40*/  @!P1 FFMA R12, R11, R14, R12 ;  /* 0x0000000e0b0c9223 */ /* 0x004fce000000000c */
.L_x_22:
[----:B------:R-:W0:Y:S01]  /*0a50*/  LDC.64 R4, c[0x0][0x3a0] ;  /* 0x0000e800ff047b82 */ /* 0x000e220000000a00 */
[----:B------:R-:W-:-:S04]  /*0a60*/  IMAD R3, R2, R0, R3 ;  /* 0x0000000002037224 */ /* 0x000fc800078e0203 */
[----:B0-----:R-:W-:-:S05]  /*0a70*/  IMAD.WIDE.U32 R2, R3, 0x4, R4 ;  /* 0x0000000403027825 */ /* 0x001fca00078e0004 */
[----:B------:R-:W-:Y:S01]  /*0a80*/  STG.E desc[UR6][R2.64], R12 ;  /* 0x0000000c02007986 */ /* 0x000fe2000c101906 */
[----:B------:R-:W-:Y:S05]  /*0a90*/  EXIT ;  /* 0x000000000000794d */ /* 0x000fea0003800000 */
.L_x_26:
        /* <DEDUP_REMOVED lines=14> */
.L_x_29:


//--------------------- .nv.shared.reserved.0     --------------------------
	.section	.nv.shared.reserved.0,"aw",@nobits
	.weak		__nv_reservedSMEM_offset_0_alias
	.size		__nv_reservedSMEM_offset_0_alias, 0, 64
	.other		__nv_reservedSMEM_offset_0_alias,@"STO_CUDA_RESERVED_SHARED STV_DEFAULT"
__nv_reservedSMEM_offset_0_alias:
	.zero		0
	.zero		64


//--------------------- .nv.constant0._Z27matrixMulKernel_1thread1coliiiPKfS0_Pf --------------------------
	.section	.nv.constant0._Z27matrixMulKernel_1thread1coliiiPKfS0_Pf,"a",@progbits
	.sectionflags	@""
	.align	4
.nv.constant0._Z27matrixMulKernel_1thread1coliiiPKfS0_Pf:
	.zero		936


//--------------------- .nv.constant0._Z27matrixMulKernel_1thread1rowiiiPKfS0_Pf --------------------------
	.section	.nv.constant0._Z27matrixMulKernel_1thread1rowiiiPKfS0_Pf,"a",@progbits
	.sectionflags	@""
	.align	4
.nv.constant0._Z27matrixMulKernel_1thread1rowiiiPKfS0_Pf:
	.zero		936


//--------------------- .nv.constant0._Z31matrixMulKernel_1thread1elementiiiPKfS0_Pf --------------------------
	.section	.nv.constant0._Z31matrixMulKernel_1thread1elementiiiPKfS0_Pf,"a",@progbits
	.sectionflags	@""
	.align	4
.nv.constant0._Z31matrixMulKernel_1thread1elementiiiPKfS0_Pf:
	.zero		936


//--------------------- SYMBOLS --------------------------

	.type		.nv.reservedSmem.offset0,@object
	.size		.nv.reservedSmem.offset0,0x4
